	.target	sm_100a

	.elftype	@"ET_EXEC"


//--------------------- .note.nv.tkinfo           --------------------------
	.section	.note.nv.tkinfo,"",@"SHT_NOTE"
	.sectionflags	@"SHF_NOTE_NV_TKINFO"
	.tkinfo
        /*0018*/ 	.word	0x00000002
        /*0030*/ 	.string	""
        /*0030*/ 	.string	"ptxas"
        /*0030*/ 	.string	"Cuda compilation tools, release 13.0, V13.0.88"
        /*0030*/ 	.string	"Build cuda_13.0.r13.0/compiler.36424714_0"
        /*0030*/ 	.string	"-arch sm_100a -m 64 "



//--------------------- .note.nv.cuinfo           --------------------------
	.section	.note.nv.cuinfo,"",@"SHT_NOTE"
	.sectionflags	@"SHF_NOTE_NV_CUINFO"
        /*0018*/ 	.short	0x0002
        /*001a*/ 	.short	0x0064
        /*001c*/ 	.short	0x0082
	.zero		2


//--------------------- .nv.info                  --------------------------
	.section	.nv.info,"",@"SHT_CUDA_INFO"
	.align	4


	//----- nvinfo : EIATTR_REGCOUNT
	.align		4
        /*0000*/ 	.byte	0x04, 0x2f
        /*0002*/ 	.short	(.L_19 - .L_18)
	.align		4
.L_18:
        /*0004*/ 	.word	index@(_ZN7cutlass13device_kernelINS_4gemm6kernel13GemmUniversalIN4cute5tupleIJiiiiEEENS1_10collective13CollectiveMmaINS1_35MainloopSm100TmaUmmaWarpSpecializedILi12ELi2ELi4ENS5_IJNS4_1CILi1EEESB_SB_EEEEENS5_IJNSA_ILi128EEESE_NSA_ILi64EEEEEENS_12float_e4m3_tENS5_IJlSB_lEEENS_12float_e5m2_tESI_NS4_8TiledMMAINS4_8MMA_AtomIJNS4_10MMA_TraitsINS4_19SM100_MMA_F8F6F4_SSEJSH_SJ_fSE_SE_NS4_17integral_constantINS4_4UMMA5MajorELSQ_0EEESR_NSO_INSP_7ScaleInELSS_0EEEST_EEEEEENS4_6LayoutISC_NS5_IJNSA_ILi0EEESX_SX_EEEEENS5_IJNS4_10UnderscoreES10_S10_EEEEENS4_13SM90_TMA_LOADENS4_14ComposedLayoutINS4_7SwizzleILi2ELi4ELi3EEENS4_18smem_ptr_flag_bitsILi8EEENSW_INS5_IJNSA_ILi8EEESF_EEENS5_IJSF_SB_EEEEEEEvNS4_8identityES13_S1D_vS1E_EENS_8epilogue10collective18CollectiveEpilogueINS1G_23Sm100TmaWarpSpecializedILi2ELi2ELi64ELb0ELb0EEEJSG_NS5_IJNSW_ISE_SB_EENSW_ISF_SB_EEEEESH_SI_SH_SI_NS1G_6fusion15FusionCallbacksIS1K_NS1O_17LinearCombinationISH_fSH_fLNS_15FloatRoundStyleE2EEESG_S1N_JEEENS4_5SM1004TMEM4LOAD26SM100_TMEM_LOAD_32dp32b64xES13_S1D_NS4_39AutoVectorizingCopyWithAssumedAlignmentILi128EEENS4_14SM90_TMA_STOREES1D_S1Z_S1Z_EEEvvEEEEvNT_6ParamsE)
        /*0008*/ 	.word	0x000000e0


	//----- nvinfo : EIATTR_FRAME_SIZE
	.align		4
.L_19:
        /*000c*/ 	.byte	0x04, 0x11
        /*000e*/ 	.short	(.L_21 - .L_20)
	.align		4
.L_20:
        /*0010*/ 	.word	index@($__internal_2_$__cuda_sm10x_tcgen05_guardrail_trap_unallocated_columns_being_dealloced)
        /*0014*/ 	.word	0x00000000


	//----- nvinfo : EIATTR_FRAME_SIZE
	.align		4
.L_21:
        /*0018*/ 	.byte	0x04, 0x11
        /*001a*/ 	.short	(.L_23 - .L_22)
	.align		4
.L_22:
        /*001c*/ 	.word	index@($__internal_1_$__cuda_sm10x_tcgen05_guardrail_trap_phase_invalid_during_alloc)
        /*0020*/ 	.word	0x00000000


	//----- nvinfo : EIATTR_FRAME_SIZE
	.align		4
.L_23:
        /*0024*/ 	.byte	0x04, 0x11
        /*0026*/ 	.short	(.L_25 - .L_24)
	.align		4
.L_24:
        /*0028*/ 	.word	index@($__internal_0_$__cuda_sm10x_tcgen05_guardrail_trap_col_being_dealloced_not_returned_by_alloc)
        /*002c*/ 	.word	0x00000000


	//----- nvinfo : EIATTR_FRAME_SIZE
	.align		4
.L_25:
        /*0030*/ 	.byte	0x04, 0x11
        /*0032*/ 	.short	(.L_27 - .L_26)
	.align		4
.L_26:
        /*0034*/ 	.word	index@(_ZN7cutlass13device_kernelINS_4gemm6kernel13GemmUniversalIN4cute5tupleIJiiiiEEENS1_10collective13CollectiveMmaINS1_35MainloopSm100TmaUmmaWarpSpecializedILi12ELi2ELi4ENS5_IJNS4_1CILi1EEESB_SB_EEEEENS5_IJNSA_ILi128EEESE_NSA_ILi64EEEEEENS_12float_e4m3_tENS5_IJlSB_lEEENS_12float_e5m2_tESI_NS4_8TiledMMAINS4_8MMA_AtomIJNS4_10MMA_TraitsINS4_19SM100_MMA_F8F6F4_SSEJSH_SJ_fSE_SE_NS4_17integral_constantINS4_4UMMA5MajorELSQ_0EEESR_NSO_INSP_7ScaleInELSS_0EEEST_EEEEEENS4_6LayoutISC_NS5_IJNSA_ILi0EEESX_SX_EEEEENS5_IJNS4_10UnderscoreES10_S10_EEEEENS4_13SM90_TMA_LOADENS4_14ComposedLayoutINS4_7SwizzleILi2ELi4ELi3EEENS4_18smem_ptr_flag_bitsILi8EEENSW_INS5_IJNSA_ILi8EEESF_EEENS5_IJSF_SB_EEEEEEEvNS4_8identityES13_S1D_vS1E_EENS_8epilogue10collective18CollectiveEpilogueINS1G_23Sm100TmaWarpSpecializedILi2ELi2ELi64ELb0ELb0EEEJSG_NS5_IJNSW_ISE_SB_EENSW_ISF_SB_EEEEESH_SI_SH_SI_NS1G_6fusion15FusionCallbacksIS1K_NS1O_17LinearCombinationISH_fSH_fLNS_15FloatRoundStyleE2EEESG_S1N_JEEENS4_5SM1004TMEM4LOAD26SM100_TMEM_LOAD_32dp32b64xES13_S1D_NS4_39AutoVectorizingCopyWithAssumedAlignmentILi128EEENS4_14SM90_TMA_STOREES1D_S1Z_S1Z_EEEvvEEEEvNT_6ParamsE)
        /*0038*/ 	.word	0x00000000


	//----- nvinfo : EIATTR_MIN_STACK_SIZE
	.align		4
.L_27:
        /*003c*/ 	.byte	0x04, 0x12
        /*003e*/ 	.short	(.L_29 - .L_28)
	.align		4
.L_28:
        /*0040*/ 	.word	index@(_ZN7cutlass13device_kernelINS_4gemm6kernel13GemmUniversalIN4cute5tupleIJiiiiEEENS1_10collective13CollectiveMmaINS1_35MainloopSm100TmaUmmaWarpSpecializedILi12ELi2ELi4ENS5_IJNS4_1CILi1EEESB_SB_EEEEENS5_IJNSA_ILi128EEESE_NSA_ILi64EEEEEENS_12float_e4m3_tENS5_IJlSB_lEEENS_12float_e5m2_tESI_NS4_8TiledMMAINS4_8MMA_AtomIJNS4_10MMA_TraitsINS4_19SM100_MMA_F8F6F4_SSEJSH_SJ_fSE_SE_NS4_17integral_constantINS4_4UMMA5MajorELSQ_0EEESR_NSO_INSP_7ScaleInELSS_0EEEST_EEEEEENS4_6LayoutISC_NS5_IJNSA_ILi0EEESX_SX_EEEEENS5_IJNS4_10UnderscoreES10_S10_EEEEENS4_13SM90_TMA_LOADENS4_14ComposedLayoutINS4_7SwizzleILi2ELi4ELi3EEENS4_18smem_ptr_flag_bitsILi8EEENSW_INS5_IJNSA_ILi8EEESF_EEENS5_IJSF_SB_EEEEEEEvNS4_8identityES13_S1D_vS1E_EENS_8epilogue10collective18CollectiveEpilogueINS1G_23Sm100TmaWarpSpecializedILi2ELi2ELi64ELb0ELb0EEEJSG_NS5_IJNSW_ISE_SB_EENSW_ISF_SB_EEEEESH_SI_SH_SI_NS1G_6fusion15FusionCallbacksIS1K_NS1O_17LinearCombinationISH_fSH_fLNS_15FloatRoundStyleE2EEESG_S1N_JEEENS4_5SM1004TMEM4LOAD26SM100_TMEM_LOAD_32dp32b64xES13_S1D_NS4_39AutoVectorizingCopyWithAssumedAlignmentILi128EEENS4_14SM90_TMA_STOREES1D_S1Z_S1Z_EEEvvEEEEvNT_6ParamsE)
        /*0044*/ 	.word	0x00000000
.L_29:


//--------------------- .nv.compat                --------------------------
	.section	.nv.compat,"",@"SHT_CUDA_COMPAT_INFO"
	.align	4
        /*0000*/ 	.byte	0x02, 0x09, 0x01, 0x00, 0x02, 0x02, 0x02, 0x00, 0x02, 0x05, 0x05, 0x00, 0x03, 0x07, 0x01, 0x01
        /*0010*/ 	.byte	0x02, 0x03, 0x01, 0x00, 0x02, 0x06, 0x01, 0x00, 0x04, 0x0b, 0x08, 0x00, 0x09, 0x00, 0x00, 0x00
        /*0020*/ 	.byte	0x00, 0x00, 0x00, 0x00


//--------------------- .nv.info._ZN7cutlass13device_kernelINS_4gemm6kernel13GemmUniversalIN4cute5tupleIJiiiiEEENS1_10collective13CollectiveMmaINS1_35MainloopSm100TmaUmmaWarpSpecializedILi12ELi2ELi4ENS5_IJNS4_1CILi1EEESB_SB_EEEEENS5_IJNSA_ILi128EEESE_NSA_ILi64EEEEEENS_12float_e4m3_tENS5_IJlSB_lEEENS_12float_e5m2_tESI_NS4_8TiledMMAINS4_8MMA_AtomIJNS4_10MMA_TraitsINS4_19SM100_MMA_F8F6F4_SSEJSH_SJ_fSE_SE_NS4_17integral_constantINS4_4UMMA5MajorELSQ_0EEESR_NSO_INSP_7ScaleInELSS_0EEEST_EEEEEENS4_6LayoutISC_NS5_IJNSA_ILi0EEESX_SX_EEEEENS5_IJNS4_10UnderscoreES10_S10_EEEEENS4_13SM90_TMA_LOADENS4_14ComposedLayoutINS4_7SwizzleILi2ELi4ELi3EEENS4_18smem_ptr_flag_bitsILi8EEENSW_INS5_IJNSA_ILi8EEESF_EEENS5_IJSF_SB_EEEEEEEvNS4_8identityES13_S1D_vS1E_EENS_8epilogue10collective18CollectiveEpilogueINS1G_23Sm100TmaWarpSpecializedILi2ELi2ELi64ELb0ELb0EEEJSG_NS5_IJNSW_ISE_SB_EENSW_ISF_SB_EEEEESH_SI_SH_SI_NS1G_6fusion15FusionCallbacksIS1K_NS1O_17LinearCombinationISH_fSH_fLNS_15FloatRoundStyleE2EEESG_S1N_JEEENS4_5SM1004TMEM4LOAD26SM100_TMEM_LOAD_32dp32b64xES13_S1D_NS4_39AutoVectorizingCopyWithAssumedAlignmentILi128EEENS4_14SM90_TMA_STOREES1D_S1Z_S1Z_EEEvvEEEEvNT_6ParamsE --------------------------
	.section	.nv.info._ZN7cutlass13device_kernelINS_4gemm6kernel13GemmUniversalIN4cute5tupleIJiiiiEEENS1_10collective13CollectiveMmaINS1_35MainloopSm100TmaUmmaWarpSpecializedILi12ELi2ELi4ENS5_IJNS4_1CILi1EEESB_SB_EEEEENS5_IJNSA_ILi128EEESE_NSA_ILi64EEEEEENS_12float_e4m3_tENS5_IJlSB_lEEENS_12float_e5m2_tESI_NS4_8TiledMMAINS4_8MMA_AtomIJNS4_10MMA_TraitsINS4_19SM100_MMA_F8F6F4_SSEJSH_SJ_fSE_SE_NS4_17integral_constantINS4_4UMMA5MajorELSQ_0EEESR_NSO_INSP_7ScaleInELSS_0EEEST_EEEEEENS4_6LayoutISC_NS5_IJNSA_ILi0EEESX_SX_EEEEENS5_IJNS4_10UnderscoreES10_S10_EEEEENS4_13SM90_TMA_LOADENS4_14ComposedLayoutINS4_7SwizzleILi2ELi4ELi3EEENS4_18smem_ptr_flag_bitsILi8EEENSW_INS5_IJNSA_ILi8EEESF_EEENS5_IJSF_SB_EEEEEEEvNS4_8identityES13_S1D_vS1E_EENS_8epilogue10collective18CollectiveEpilogueINS1G_23Sm100TmaWarpSpecializedILi2ELi2ELi64ELb0ELb0EEEJSG_NS5_IJNSW_ISE_SB_EENSW_ISF_SB_EEEEESH_SI_SH_SI_NS1G_6fusion15FusionCallbacksIS1K_NS1O_17LinearCombinationISH_fSH_fLNS_15FloatRoundStyleE2EEESG_S1N_JEEENS4_5SM1004TMEM4LOAD26SM100_TMEM_LOAD_32dp32b64xES13_S1D_NS4_39AutoVectorizingCopyWithAssumedAlignmentILi128EEENS4_14SM90_TMA_STOREES1D_S1Z_S1Z_EEEvvEEEEvNT_6ParamsE,"",@"SHT_CUDA_INFO"
	.sectionflags	@""
	.align	4


	//----- nvinfo : EIATTR_CUDA_API_VERSION
	.align		4
        /*0000*/ 	.byte	0x04, 0x37
        /*0002*/ 	.short	(.L_31 - .L_30)
.L_30:
        /*0004*/ 	.word	0x00000082


	//----- nvinfo : EIATTR_KPARAM_INFO
	.align		4
.L_31:
        /*0008*/ 	.byte	0x04, 0x17
        /*000a*/ 	.short	(.L_33 - .L_32)
.L_32:
        /*000c*/ 	.word	0x00000000
        /*0010*/ 	.short	0x0000
        /*0012*/ 	.short	0x0000
        /*0014*/ 	.byte	0x00, 0xf0, 0x01, 0x20


	//----- nvinfo : EIATTR_AT_ENTRY_FRAGMENTS
	.align		4
.L_33:
        /*0018*/ 	.byte	0x04, 0x4f
        /*001a*/ 	.short	(.L_35 - .L_34)


	//   ....[0]....
.L_34:
        /*001c*/ 	.word	0x00000006


	//----- nvinfo : EIATTR_RESERVED_SMEM_USED
	.align		4
.L_35:
        /*0020*/ 	.byte	0x01, 0x41
	.zero		2


	//----- nvinfo : EIATTR_SPARSE_MMA_MASK
	.align		4
        /*0024*/ 	.byte	0x03, 0x50
        /*0026*/ 	.short	0x0000


	//----- nvinfo : EIATTR_TCGEN05_1CTA_USED
	.align		4
        /*0028*/ 	.byte	0x01, 0x51
	.zero		2


	//----- nvinfo : EIATTR_MAXREG_COUNT
	.align		4
        /*002c*/ 	.byte	0x03, 0x1b
        /*002e*/ 	.short	0x00ff


	//----- nvinfo : EIATTR_NUM_BARRIERS
	.align		4
        /*0030*/ 	.byte	0x02, 0x4c
        /*0032*/ 	.byte	0x07
	.zero		1


	//----- nvinfo : EIATTR_EXTERNS
	.align		4
        /*0034*/ 	.byte	0x04, 0x0f
        /*0036*/ 	.short	(.L_37 - .L_36)


	//   ....[0]....
	.align		4
.L_36:
        /*0038*/ 	.word	index@(__assertfail)


	//----- nvinfo : EIATTR_MERCURY_ISA_VERSION
	.align		4
.L_37:
        /*003c*/ 	.byte	0x03, 0x5f
        /*003e*/ 	.short	0x0101


	//----- nvinfo : EIATTR_INT_WARP_WIDE_INSTR_OFFSETS
	.align		4
        /*0040*/ 	.byte	0x04, 0x31
        /*0042*/ 	.short	(.L_39 - .L_38)


	//   ....[0]....
.L_38:
        /*0044*/ 	.word	0x00001eb0


	//   ....[1]....
        /*0048*/ 	.word	0x00003ca0


	//   ....[2]....
        /*004c*/ 	.word	0x00003cc0


	//   ....[3]....
        /*0050*/ 	.word	0x00003cf0


	//   ....[4]....
        /*0054*/ 	.word	0x00004620


	//   ....[5]....
        /*0058*/ 	.word	0x00004690


	//   ....[6]....
        /*005c*/ 	.word	0x00004870


	//   ....[7]....
        /*0060*/ 	.word	0x000049d0


	//----- nvinfo : EIATTR_COOP_GROUP_MASK_REGIDS
	.align		4
.L_39:
        /*0064*/ 	.byte	0x04, 0x29
        /*0066*/ 	.short	(.L_41 - .L_40)


	//   ....[0]....
.L_40:
        /*0068*/ 	.word	0xffffffff


	//   ....[1]....
        /*006c*/ 	.word	0xffffffff


	//   ....[2]....
        /*0070*/ 	.word	0xffffffff


	//   ....[3]....
        /*0074*/ 	.word	0xffffffff


	//   ....[4]....
        /*0078*/ 	.word	0xffffffff


	//   ....[5]....
        /*007c*/ 	.word	0xffffffff


	//   ....[6]....
        /*0080*/ 	.word	0xffffffff


	//   ....[7]....
        /*0084*/ 	.word	0xffffffff


	//   ....[8]....
        /*0088*/ 	.word	0xffffffff


	//   ....[9]....
        /*008c*/ 	.word	0xffffffff


	//   ....[10]....
        /*0090*/ 	.word	0xffffffff


	//   ....[11]....
        /*0094*/ 	.word	0xffffffff


	//   ....[12]....
        /*0098*/ 	.word	0xffffffff


	//----- nvinfo : EIATTR_COOP_GROUP_INSTR_OFFSETS
	.align		4
.L_41:
        /*009c*/ 	.byte	0x04, 0x28
        /*009e*/ 	.short	(.L_43 - .L_42)


	//   ....[0]....
.L_42:
        /*00a0*/ 	.word	0x00000090


	//   ....[1]....
        /*00a4*/ 	.word	0x000004d0


	//   ....[2]....
        /*00a8*/ 	.word	0x00000770


	//   ....[3]....
        /*00ac*/ 	.word	0x000008d0


	//   ....[4]....
        /*00b0*/ 	.word	0x000009d0


	//   ....[5]....
        /*00b4*/ 	.word	0x00000b40


	//   ....[6]....
        /*00b8*/ 	.word	0x00000ce0


	//   ....[7]....
        /*00bc*/ 	.word	0x00001d90


	//   ....[8]....
        /*00c0*/ 	.word	0x00002ff0


	//   ....[9]....
        /*00c4*/ 	.word	0x00003200


	//   ....[10]....
        /*00c8*/ 	.word	0x00003230


	//   ....[11]....
        /*00cc*/ 	.word	0x00003b80


	//   ....[12]....
        /*00d0*/ 	.word	0x00003db0


	//----- nvinfo : EIATTR_VRC_CTA_INIT_COUNT
	.align		4
.L_43:
        /*00d4*/ 	.byte	0x02, 0x4a
        /*00d6*/ 	.byte	0x80
	.zero		1


	//----- nvinfo : EIATTR_SYSCALL_OFFSETS
	.align		4
        /*00d8*/ 	.byte	0x04, 0x46
        /*00da*/ 	.short	(.L_45 - .L_44)


	//   ....[0]....
.L_44:
        /*00dc*/ 	.word	0x00005400


	//   ....[1]....
        /*00e0*/ 	.word	0x00005540


	//   ....[2]....
        /*00e4*/ 	.word	0x00005da0


	//   ....[3]....
        /*00e8*/ 	.word	0x000073b0


	//----- nvinfo : EIATTR_MBARRIER_INSTR_OFFSETS
	.align		4
.L_45:
        /*00ec*/ 	.byte	0x04, 0x39
        /*00ee*/ 	.short	(.L_47 - .L_46)


	//   ....[0]....
.L_46:
        /*00f0*/ 	.word	0x000005d0
        /*00f4*/ 	.word	0x000000ff
        /*00f8*/ 	.word	0x00000000
        /*00fc*/ 	.short	0x0100
        /*00fe*/ 	.byte	0x05
	.zero		1


	//   ....[1]....
        /*0100*/ 	.word	0x000005e0
        /*0104*/ 	.word	0x000000ff
        /*0108*/ 	.word	0x00000060
        /*010c*/ 	.short	0x0100
        /*010e*/ 	.byte	0x05
	.zero		1


	//   ....[2]....
        /*0110*/ 	.word	0x000005f0
        /*0114*/ 	.word	0x000000ff
        /*0118*/ 	.word	0x00000008
        /*011c*/ 	.short	0x0100
        /*011e*/ 	.byte	0x05
	.zero		1


	//   ....[3]....
        /*0120*/ 	.word	0x00000600
        /*0124*/ 	.word	0x000000ff
        /*0128*/ 	.word	0x00000068
        /*012c*/ 	.short	0x0100
        /*012e*/ 	.byte	0x05
	.zero		1


	//   ....[4]....
        /*0130*/ 	.word	0x00000610
        /*0134*/ 	.word	0x000000ff
        /*0138*/ 	.word	0x00000010
        /*013c*/ 	.short	0x0100
        /*013e*/ 	.byte	0x05
	.zero		1


	//   ....[5]....
        /*0140*/ 	.word	0x00000620
        /*0144*/ 	.word	0x000000ff
        /*0148*/ 	.word	0x00000070
        /*014c*/ 	.short	0x0100
        /*014e*/ 	.byte	0x05
	.zero		1


	//   ....[6]....
        /*0150*/ 	.word	0x00000630
        /*0154*/ 	.word	0x000000ff
        /*0158*/ 	.word	0x00000018
        /*015c*/ 	.short	0x0100
        /*015e*/ 	.byte	0x05
	.zero		1


	//   ....[7]....
        /*0160*/ 	.word	0x00000640
        /*0164*/ 	.word	0x000000ff
        /*0168*/ 	.word	0x00000078
        /*016c*/ 	.short	0x0100
        /*016e*/ 	.byte	0x05
	.zero		1


	//   ....[8]....
        /*0170*/ 	.word	0x00000650
        /*0174*/ 	.word	0x000000ff
        /*0178*/ 	.word	0x00000020
        /*017c*/ 	.short	0x0100
        /*017e*/ 	.byte	0x05
	.zero		1


	//   ....[9]....
        /*0180*/ 	.word	0x00000660
        /*0184*/ 	.word	0x000000ff
        /*0188*/ 	.word	0x00000080
        /*018c*/ 	.short	0x0100
        /*018e*/ 	.byte	0x05
	.zero		1


	//   ....[10]....
        /*0190*/ 	.word	0x00000670
        /*0194*/ 	.word	0x000000ff
        /*0198*/ 	.word	0x00000028
        /*019c*/ 	.short	0x0100
        /*019e*/ 	.byte	0x05
	.zero		1


	//   ....[11]....
        /*01a0*/ 	.word	0x00000680
        /*01a4*/ 	.word	0x000000ff
        /*01a8*/ 	.word	0x00000088
        /*01ac*/ 	.short	0x0100
        /*01ae*/ 	.byte	0x05
	.zero		1


	//   ....[12]....
        /*01b0*/ 	.word	0x00000690
        /*01b4*/ 	.word	0x000000ff
        /*01b8*/ 	.word	0x00000030
        /*01bc*/ 	.short	0x0100
        /*01be*/ 	.byte	0x05
	.zero		1


	//   ....[13]....
        /*01c0*/ 	.word	0x000006a0
        /*01c4*/ 	.word	0x000000ff
        /*01c8*/ 	.word	0x00000090
        /*01cc*/ 	.short	0x0100
        /*01ce*/ 	.byte	0x05
	.zero		1


	//   ....[14]....
        /*01d0*/ 	.word	0x000006b0
        /*01d4*/ 	.word	0x000000ff
        /*01d8*/ 	.word	0x00000038
        /*01dc*/ 	.short	0x0100
        /*01de*/ 	.byte	0x05
	.zero		1


	//   ....[15]....
        /*01e0*/ 	.word	0x000006c0
        /*01e4*/ 	.word	0x000000ff
        /*01e8*/ 	.word	0x00000098
        /*01ec*/ 	.short	0x0100
        /*01ee*/ 	.byte	0x05
	.zero		1


	//   ....[16]....
        /*01f0*/ 	.word	0x000006d0
        /*01f4*/ 	.word	0x000000ff
        /*01f8*/ 	.word	0x00000040
        /*01fc*/ 	.short	0x0100
        /*01fe*/ 	.byte	0x05
	.zero		1


	//   ....[17]....
        /*0200*/ 	.word	0x000006e0
        /*0204*/ 	.word	0x000000ff
        /*0208*/ 	.word	0x000000a0
        /*020c*/ 	.short	0x0100
        /*020e*/ 	.byte	0x05
	.zero		1


	//   ....[18]....
        /*0210*/ 	.word	0x000006f0
        /*0214*/ 	.word	0x000000ff
        /*0218*/ 	.word	0x00000048
        /*021c*/ 	.short	0x0100
        /*021e*/ 	.byte	0x05
	.zero		1


	//   ....[19]....
        /*0220*/ 	.word	0x00000700
        /*0224*/ 	.word	0x000000ff
        /*0228*/ 	.word	0x000000a8
        /*022c*/ 	.short	0x0100
        /*022e*/ 	.byte	0x05
	.zero		1


	//   ....[20]....
        /*0230*/ 	.word	0x00000710
        /*0234*/ 	.word	0x000000ff
        /*0238*/ 	.word	0x00000050
        /*023c*/ 	.short	0x0100
        /*023e*/ 	.byte	0x05
	.zero		1


	//   ....[21]....
        /*0240*/ 	.word	0x00000720
        /*0244*/ 	.word	0x000000ff
        /*0248*/ 	.word	0x000000b0
        /*024c*/ 	.short	0x0100
        /*024e*/ 	.byte	0x05
	.zero		1


	//   ....[22]....
        /*0250*/ 	.word	0x00000730
        /*0254*/ 	.word	0x000000ff
        /*0258*/ 	.word	0x00000058
        /*025c*/ 	.short	0x0100
        /*025e*/ 	.byte	0x05
	.zero		1


	//   ....[23]....
        /*0260*/ 	.word	0x00000740
        /*0264*/ 	.word	0x000000ff
        /*0268*/ 	.word	0x000000b8
        /*026c*/ 	.short	0x0100
        /*026e*/ 	.byte	0x05
	.zero		1


	//   ....[24]....
        /*0270*/ 	.word	0x00000880
        /*0274*/ 	.word	0x000000ff
        /*0278*/ 	.word	0x000000c0
        /*027c*/ 	.short	0x0100
        /*027e*/ 	.byte	0x07
	.zero		1


	//   ....[25]....
        /*0280*/ 	.word	0x00000890
        /*0284*/ 	.word	0x000000ff
        /*0288*/ 	.word	0x000000d0
        /*028c*/ 	.short	0x0100
        /*028e*/ 	.byte	0x07
	.zero		1


	//   ....[26]....
        /*0290*/ 	.word	0x000008a0
        /*0294*/ 	.word	0x000000ff
        /*0298*/ 	.word	0x000000c8
        /*029c*/ 	.short	0x0100
        /*029e*/ 	.byte	0x07
	.zero		1


	//   ....[27]....
        /*02a0*/ 	.word	0x000008b0
        /*02a4*/ 	.word	0x000000ff
        /*02a8*/ 	.word	0x000000d8
        /*02ac*/ 	.short	0x0100
        /*02ae*/ 	.byte	0x07
	.zero		1


	//   ....[28]....
        /*02b0*/ 	.word	0x000009a0
        /*02b4*/ 	.word	0x000000ff
        /*02b8*/ 	.word	0x000000e0
        /*02bc*/ 	.short	0x0100
        /*02be*/ 	.byte	0x05
	.zero		1


	//   ....[29]....
        /*02c0*/ 	.word	0x000009b0
        /*02c4*/ 	.word	0x000000ff
        /*02c8*/ 	.word	0x000000e8
        /*02cc*/ 	.short	0x0100
        /*02ce*/ 	.byte	0x05
	.zero		1


	//   ....[30]....
        /*02d0*/ 	.word	0x00000af0
        /*02d4*/ 	.word	0x000000ff
        /*02d8*/ 	.word	0x000000f0
        /*02dc*/ 	.short	0x0100
        /*02de*/ 	.byte	0x05
	.zero		1


	//   ....[31]....
        /*02e0*/ 	.word	0x00000b00
        /*02e4*/ 	.word	0x000000ff
        /*02e8*/ 	.word	0x00000100
        /*02ec*/ 	.short	0x0100
        /*02ee*/ 	.byte	0x05
	.zero		1


	//   ....[32]....
        /*02f0*/ 	.word	0x00000b10
        /*02f4*/ 	.word	0x000000ff
        /*02f8*/ 	.word	0x000000f8
        /*02fc*/ 	.short	0x0100
        /*02fe*/ 	.byte	0x05
	.zero		1


	//   ....[33]....
        /*0300*/ 	.word	0x00000b20
        /*0304*/ 	.word	0x000000ff
        /*0308*/ 	.word	0x00000108
        /*030c*/ 	.short	0x0100
        /*030e*/ 	.byte	0x05
	.zero		1


	//   ....[34]....
        /*0310*/ 	.word	0x00000c50
        /*0314*/ 	.word	0x000000ff
        /*0318*/ 	.word	0x00000110
        /*031c*/ 	.short	0x0100
        /*031e*/ 	.byte	0x07
	.zero		1


	//   ....[35]....
        /*0320*/ 	.word	0x00000c60
        /*0324*/ 	.word	0x000000ff
        /*0328*/ 	.word	0x00000130
        /*032c*/ 	.short	0x0100
        /*032e*/ 	.byte	0x07
	.zero		1


	//   ....[36]....
        /*0330*/ 	.word	0x00000c70
        /*0334*/ 	.word	0x000000ff
        /*0338*/ 	.word	0x00000118
        /*033c*/ 	.short	0x0100
        /*033e*/ 	.byte	0x07
	.zero		1


	//   ....[37]....
        /*0340*/ 	.word	0x00000c80
        /*0344*/ 	.word	0x000000ff
        /*0348*/ 	.word	0x00000138
        /*034c*/ 	.short	0x0100
        /*034e*/ 	.byte	0x07
	.zero		1


	//   ....[38]....
        /*0350*/ 	.word	0x00000c90
        /*0354*/ 	.word	0x000000ff
        /*0358*/ 	.word	0x00000120
        /*035c*/ 	.short	0x0100
        /*035e*/ 	.byte	0x07
	.zero		1


	//   ....[39]....
        /*0360*/ 	.word	0x00000ca0
        /*0364*/ 	.word	0x000000ff
        /*0368*/ 	.word	0x00000140
        /*036c*/ 	.short	0x0100
        /*036e*/ 	.byte	0x07
	.zero		1


	//   ....[40]....
        /*0370*/ 	.word	0x00000cb0
        /*0374*/ 	.word	0x000000ff
        /*0378*/ 	.word	0x00000128
        /*037c*/ 	.short	0x0100
        /*037e*/ 	.byte	0x07
	.zero		1


	//   ....[41]....
        /*0380*/ 	.word	0x00000cc0
        /*0384*/ 	.word	0x000000ff
        /*0388*/ 	.word	0x00000148
        /*038c*/ 	.short	0x0100
        /*038e*/ 	.byte	0x07
	.zero		1


	//   ....[42]....
        /*0390*/ 	.word	0x00000db0
        /*0394*/ 	.word	0x000000ff
        /*0398*/ 	.word	0x00000150
        /*039c*/ 	.short	0x0100
        /*039e*/ 	.byte	0x05
	.zero		1


	//   ....[43]....
        /*03a0*/ 	.word	0x00000dc0
        /*03a4*/ 	.word	0x000000ff
        /*03a8*/ 	.word	0x00000160
        /*03ac*/ 	.short	0x0100
        /*03ae*/ 	.byte	0x05
	.zero		1


	//   ....[44]....
        /*03b0*/ 	.word	0x00000dd0
        /*03b4*/ 	.word	0x000000ff
        /*03b8*/ 	.word	0x00000158
        /*03bc*/ 	.short	0x0100
        /*03be*/ 	.byte	0x05
	.zero		1


	//   ....[45]....
        /*03c0*/ 	.word	0x00000de0
        /*03c4*/ 	.word	0x000000ff
        /*03c8*/ 	.word	0x00000168
        /*03cc*/ 	.short	0x0100
        /*03ce*/ 	.byte	0x05
	.zero		1


	//   ....[46]....
        /*03d0*/ 	.word	0x000016b0
        /*03d4*/ 	.word	0x00000003
        /*03d8*/ 	.word	0x00000160
        /*03dc*/ 	.short	0x010a
        /*03de*/ 	.byte	0xff
	.zero		1


	//   ....[47]....
        /*03e0*/ 	.word	0x000016e0
        /*03e4*/ 	.word	0x00000003
        /*03e8*/ 	.word	0x00000150
        /*03ec*/ 	.short	0x0101
        /*03ee*/ 	.byte	0xff
	.zero		1


	//   ....[48]....
        /*03f0*/ 	.word	0x000017b0
        /*03f4*/ 	.word	0x000000ff
        /*03f8*/ 	.word	0x00000060
        /*03fc*/ 	.short	0x010a
        /*03fe*/ 	.byte	0x08
	.zero		1


	//   ....[49]....
        /*0400*/ 	.word	0x00001850
        /*0404*/ 	.word	0x000000ff
        /*0408*/ 	.word	0x00000060
        /*040c*/ 	.short	0x010a
        /*040e*/ 	.byte	0x21
	.zero		1


	//   ....[50]....
        /*0410*/ 	.word	0x000019b0
        /*0414*/ 	.word	0x000000ff
        /*0418*/ 	.word	0x00000060
        /*041c*/ 	.short	0x010a
        /*041e*/ 	.byte	0x08
	.zero		1


	//   ....[51]....
        /*0420*/ 	.word	0x00001aa0
        /*0424*/ 	.word	0x000000ff
        /*0428*/ 	.word	0x000000e8
        /*042c*/ 	.short	0x0101
        /*042e*/ 	.byte	0x04
	.zero		1


	//   ....[52]....
        /*0430*/ 	.word	0x00001ac0
        /*0434*/ 	.word	0x000000ff
        /*0438*/ 	.word	0x00000060
        /*043c*/ 	.short	0x010a
        /*043e*/ 	.byte	0x08
	.zero		1


	//   ....[53]....
        /*0440*/ 	.word	0x00001b40
        /*0444*/ 	.word	0x000000ff
        /*0448*/ 	.word	0x00000060
        /*044c*/ 	.short	0x010a
        /*044e*/ 	.byte	0x11
	.zero		1


	//   ....[54]....
        /*0450*/ 	.word	0x00001ca0
        /*0454*/ 	.word	0x000000ff
        /*0458*/ 	.word	0x00000060
        /*045c*/ 	.short	0x010a
        /*045e*/ 	.byte	0x08
	.zero		1


	//   ....[55]....
        /*0460*/ 	.word	0x00001dc0
        /*0464*/ 	.word	0x00000002
        /*0468*/ 	.word	0x000000f0
        /*046c*/ 	.short	0x010a
        /*046e*/ 	.byte	0xff
	.zero		1


	//   ....[56]....
        /*0470*/ 	.word	0x00001e80
        /*0474*/ 	.word	0x00000002
        /*0478*/ 	.word	0x00000000
        /*047c*/ 	.short	0x0101
        /*047e*/ 	.byte	0xff
	.zero		1


	//   ....[57]....
        /*0480*/ 	.word	0x000023e0
        /*0484*/ 	.word	0x000000ff
        /*0488*/ 	.word	0x00000000
        /*048c*/ 	.short	0x010a
        /*048e*/ 	.byte	0x05
	.zero		1


	//   ....[58]....
        /*0490*/ 	.word	0x00002470
        /*0494*/ 	.word	0x000000ff
        /*0498*/ 	.word	0x00000000
        /*049c*/ 	.short	0x010a
        /*049e*/ 	.byte	0x05
	.zero		1


	//   ....[59]....
        /*04a0*/ 	.word	0x00002500
        /*04a4*/ 	.word	0x000000ff
        /*04a8*/ 	.word	0x00000000
        /*04ac*/ 	.short	0x010a
        /*04ae*/ 	.byte	0x05
	.zero		1


	//   ....[60]....
        /*04b0*/ 	.word	0x00002590
        /*04b4*/ 	.word	0x000000ff
        /*04b8*/ 	.word	0x00000000
        /*04bc*/ 	.short	0x010a
        /*04be*/ 	.byte	0x05
	.zero		1


	//   ....[61]....
        /*04c0*/ 	.word	0x00002620
        /*04c4*/ 	.word	0x000000ff
        /*04c8*/ 	.word	0x00000000
        /*04cc*/ 	.short	0x010a
        /*04ce*/ 	.byte	0x05
	.zero		1


	//   ....[62]....
        /*04d0*/ 	.word	0x000026b0
        /*04d4*/ 	.word	0x000000ff
        /*04d8*/ 	.word	0x00000000
        /*04dc*/ 	.short	0x010a
        /*04de*/ 	.byte	0x05
	.zero		1


	//   ....[63]....
        /*04e0*/ 	.word	0x00002740
        /*04e4*/ 	.word	0x000000ff
        /*04e8*/ 	.word	0x00000000
        /*04ec*/ 	.short	0x010a
        /*04ee*/ 	.byte	0x05
	.zero		1


	//   ....[64]....
        /*04f0*/ 	.word	0x000027d0
        /*04f4*/ 	.word	0x000000ff
        /*04f8*/ 	.word	0x00000000
        /*04fc*/ 	.short	0x010a
        /*04fe*/ 	.byte	0x05
	.zero		1


	//   ....[65]....
        /*0500*/ 	.word	0x00002860
        /*0504*/ 	.word	0x000000ff
        /*0508*/ 	.word	0x00000000
        /*050c*/ 	.short	0x010a
        /*050e*/ 	.byte	0x05
	.zero		1


	//   ....[66]....
        /*0510*/ 	.word	0x000028f0
        /*0514*/ 	.word	0x000000ff
        /*0518*/ 	.word	0x00000000
        /*051c*/ 	.short	0x010a
        /*051e*/ 	.byte	0x05
	.zero		1


	//   ....[67]....
        /*0520*/ 	.word	0x00002980
        /*0524*/ 	.word	0x000000ff
        /*0528*/ 	.word	0x00000000
        /*052c*/ 	.short	0x010a
        /*052e*/ 	.byte	0x05
	.zero		1


	//   ....[68]....
        /*0530*/ 	.word	0x00002a20
        /*0534*/ 	.word	0x00000000
        /*0538*/ 	.word	0x00000000
        /*053c*/ 	.short	0x010a
        /*053e*/ 	.byte	0xff
	.zero		1


	//   ....[69]....
        /*0540*/ 	.word	0x00002b40
        /*0544*/ 	.word	0x00000000
        /*0548*/ 	.word	0x00000150
        /*054c*/ 	.short	0x010a
        /*054e*/ 	.byte	0xff
	.zero		1


	//   ....[70]....
        /*0550*/ 	.word	0x00002ba0
        /*0554*/ 	.word	0x00000004
        /*0558*/ 	.word	0x00000000
        /*055c*/ 	.short	0x0101
        /*055e*/ 	.byte	0xff
	.zero		1


	//   ....[71]....
        /*0560*/ 	.word	0x00002bc0
        /*0564*/ 	.word	0x000000ff
        /*0568*/ 	.word	0x00000100
        /*056c*/ 	.short	0x010a
        /*056e*/ 	.byte	0x05
	.zero		1


	//   ....[72]....
        /*0570*/ 	.word	0x00002ce0
        /*0574*/ 	.word	0x00000000
        /*0578*/ 	.word	0x000000f0
        /*057c*/ 	.short	0x010a
        /*057e*/ 	.byte	0xff
	.zero		1


	//   ....[73]....
        /*0580*/ 	.word	0x00002df0
        /*0584*/ 	.word	0x00000000
        /*0588*/ 	.word	0x00000000
        /*058c*/ 	.short	0x0101
        /*058e*/ 	.byte	0xff
	.zero		1


	//   ....[74]....
        /*0590*/ 	.word	0x00002e80
        /*0594*/ 	.word	0x000000ff
        /*0598*/ 	.word	0x00000100
        /*059c*/ 	.short	0x0106
        /*059e*/ 	.byte	0x05
	.zero		1


	//   ....[75]....
        /*05a0*/ 	.word	0x00002ea0
        /*05a4*/ 	.word	0x000000ff
        /*05a8*/ 	.word	0x00000100
        /*05ac*/ 	.short	0x010a
        /*05ae*/ 	.byte	0x05
	.zero		1


	//   ....[76]....
        /*05b0*/ 	.word	0x00002f30
        /*05b4*/ 	.word	0x000000ff
        /*05b8*/ 	.word	0x00000100
        /*05bc*/ 	.short	0x0106
        /*05be*/ 	.byte	0x04
	.zero		1


	//   ....[77]....
        /*05c0*/ 	.word	0x00002f70
        /*05c4*/ 	.word	0x00000000
        /*05c8*/ 	.word	0x00000100
        /*05cc*/ 	.short	0x010a
        /*05ce*/ 	.byte	0xff
	.zero		1


	//   ....[78]....
        /*05d0*/ 	.word	0x00003470
        /*05d4*/ 	.word	0x00000000
        /*05d8*/ 	.word	0x000000f0
        /*05dc*/ 	.short	0x010a
        /*05de*/ 	.byte	0xff
	.zero		1


	//   ....[79]....
        /*05e0*/ 	.word	0x00003580
        /*05e4*/ 	.word	0x00000003
        /*05e8*/ 	.word	0x00000000
        /*05ec*/ 	.short	0x0101
        /*05ee*/ 	.byte	0xff
	.zero		1


	//   ....[80]....
        /*05f0*/ 	.word	0x00003590
        /*05f4*/ 	.word	0x000000ff
        /*05f8*/ 	.word	0x00000000
        /*05fc*/ 	.short	0x010a
        /*05fe*/ 	.byte	0x04
	.zero		1


	//   ....[81]....
        /*0600*/ 	.word	0x000035b0
        /*0604*/ 	.word	0x000000ff
        /*0608*/ 	.word	0x00000130
        /*060c*/ 	.short	0x010a
        /*060e*/ 	.byte	0x08
	.zero		1


	//   ....[82]....
        /*0610*/ 	.word	0x00003680
        /*0614*/ 	.word	0x000000ff
        /*0618*/ 	.word	0x00000000
        /*061c*/ 	.short	0x010a
        /*061e*/ 	.byte	0x07
	.zero		1


	//   ....[83]....
        /*0620*/ 	.word	0x000037c0
        /*0624*/ 	.word	0x000000ff
        /*0628*/ 	.word	0x00000000
        /*062c*/ 	.short	0x010a
        /*062e*/ 	.byte	0x04
	.zero		1


	//   ....[84]....
        /*0630*/ 	.word	0x000039b0
        /*0634*/ 	.word	0x000000ff
        /*0638*/ 	.word	0x00000000
        /*063c*/ 	.short	0x010a
        /*063e*/ 	.byte	0x05
	.zero		1


	//   ....[85]....
        /*0640*/ 	.word	0x00003a40
        /*0644*/ 	.word	0x000000ff
        /*0648*/ 	.word	0x00000000
        /*064c*/ 	.short	0x010a
        /*064e*/ 	.byte	0x05
	.zero		1


	//   ....[86]....
        /*0650*/ 	.word	0x00003ad0
        /*0654*/ 	.word	0x000000ff
        /*0658*/ 	.word	0x00000000
        /*065c*/ 	.short	0x010a
        /*065e*/ 	.byte	0x05
	.zero		1


	//   ....[87]....
        /*0660*/ 	.word	0x00003b60
        /*0664*/ 	.word	0x000000ff
        /*0668*/ 	.word	0x00000000
        /*066c*/ 	.short	0x010a
        /*066e*/ 	.byte	0x07
	.zero		1


	//   ....[88]....
        /*0670*/ 	.word	0x00003fc0
        /*0674*/ 	.word	0x00000000
        /*0678*/ 	.word	0x000000f0
        /*067c*/ 	.short	0x010a
        /*067e*/ 	.byte	0xff
	.zero		1


	//   ....[89]....
        /*0680*/ 	.word	0x00004080
        /*0684*/ 	.word	0x00000000
        /*0688*/ 	.word	0x00000000
        /*068c*/ 	.short	0x0101
        /*068e*/ 	.byte	0xff
	.zero		1


	//   ....[90]....
        /*0690*/ 	.word	0x000043a0
        /*0694*/ 	.word	0x000000ff
        /*0698*/ 	.word	0x000000e8
        /*069c*/ 	.short	0x010a
        /*069e*/ 	.byte	0x07
	.zero		1


	//   ....[91]....
        /*06a0*/ 	.word	0x00004590
        /*06a4*/ 	.word	0x000000ff
        /*06a8*/ 	.word	0x000000d0
        /*06ac*/ 	.short	0x010a
        /*06ae*/ 	.byte	0x07
	.zero		1


	//   ....[92]....
        /*06b0*/ 	.word	0x00004760
        /*06b4*/ 	.word	0x000000ff
        /*06b8*/ 	.word	0x000000c0
        /*06bc*/ 	.short	0x010b
        /*06be*/ 	.byte	0x07
	.zero		1


	//   ....[93]....
        /*06c0*/ 	.word	0x000047d0
        /*06c4*/ 	.word	0x000000ff
        /*06c8*/ 	.word	0x00000000
        /*06cc*/ 	.short	0x0101
        /*06ce*/ 	.byte	0x08
	.zero		1


	//   ....[94]....
        /*06d0*/ 	.word	0x00004800
        /*06d4*/ 	.word	0x000000ff
        /*06d8*/ 	.word	0x000000d8
        /*06dc*/ 	.short	0x010a
        /*06de*/ 	.byte	0x07
	.zero		1


	//   ....[95]....
        /*06e0*/ 	.word	0x00004a10
        /*06e4*/ 	.word	0x000000ff
        /*06e8*/ 	.word	0x000000c8
        /*06ec*/ 	.short	0x010b
        /*06ee*/ 	.byte	0x07
	.zero		1


	//   ....[96]....
        /*06f0*/ 	.word	0x00004a30
        /*06f4*/ 	.word	0x000000ff
        /*06f8*/ 	.word	0x00000000
        /*06fc*/ 	.short	0x0101
        /*06fe*/ 	.byte	0x0d
	.zero		1


	//   ....[97]....
        /*0700*/ 	.word	0x00004a60
        /*0704*/ 	.word	0x000000ff
        /*0708*/ 	.word	0x000000d0
        /*070c*/ 	.short	0x010a
        /*070e*/ 	.byte	0x07
	.zero		1


	//   ....[98]....
        /*0710*/ 	.word	0x00004aa0
        /*0714*/ 	.word	0x00000000
        /*0718*/ 	.word	0x000000d8
        /*071c*/ 	.short	0x010a
        /*071e*/ 	.byte	0xff
	.zero		1


	//   ....[99]....
        /*0720*/ 	.word	0x00004dd0
        /*0724*/ 	.word	0x00000000
        /*0728*/ 	.word	0x000000f0
        /*072c*/ 	.short	0x010a
        /*072e*/ 	.byte	0xff
	.zero		1


	//   ....[100]....
        /*0730*/ 	.word	0x00004ee0
        /*0734*/ 	.word	0x00000000
        /*0738*/ 	.word	0x00000000
        /*073c*/ 	.short	0x0101
        /*073e*/ 	.byte	0xff
	.zero		1


	//   ....[101]....
        /*0740*/ 	.word	0x00005940
        /*0744*/ 	.word	0x00000003
        /*0748*/ 	.word	0x000000c0
        /*074c*/ 	.short	0x010a
        /*074e*/ 	.byte	0xff
	.zero		1


	//   ....[102]....
        /*0750*/ 	.word	0x00005980
        /*0754*/ 	.word	0x000000cf
        /*0758*/ 	.word	0x00000110
        /*075c*/ 	.short	0x010a
        /*075e*/ 	.byte	0xff
	.zero		1


	//   ....[103]....
        /*0760*/ 	.word	0x00005ab0
        /*0764*/ 	.word	0x00000003
        /*0768*/ 	.word	0x000000c0
        /*076c*/ 	.short	0x010a
        /*076e*/ 	.byte	0xff
	.zero		1


	//   ....[104]....
        /*0770*/ 	.word	0x00005c10
        /*0774*/ 	.word	0x00000000
        /*0778*/ 	.word	0x00000000
        /*077c*/ 	.short	0x0101
        /*077e*/ 	.byte	0xff
	.zero		1


	//   ....[105]....
        /*0780*/ 	.word	0x00005c70
        /*0784*/ 	.word	0x000000cf
        /*0788*/ 	.word	0x00000110
        /*078c*/ 	.short	0x010a
        /*078e*/ 	.byte	0xff
	.zero		1


	//   ....[106]....
        /*0790*/ 	.word	0x00007020
        /*0794*/ 	.word	0x000000d2
        /*0798*/ 	.word	0x000000c0
        /*079c*/ 	.short	0x010a
        /*079e*/ 	.byte	0xff
	.zero		1


	//   ....[107]....
        /*07a0*/ 	.word	0x000070f0
        /*07a4*/ 	.word	0x000000d2
        /*07a8*/ 	.word	0x000000c0
        /*07ac*/ 	.short	0x010a
        /*07ae*/ 	.byte	0xff
	.zero		1


	//   ....[108]....
        /*07b0*/ 	.word	0x00007230
        /*07b4*/ 	.word	0x00000003
        /*07b8*/ 	.word	0x00000000
        /*07bc*/ 	.short	0x0101
        /*07be*/ 	.byte	0xff
	.zero		1


	//   ....[109]....
        /*07c0*/ 	.word	0x00007740
        /*07c4*/ 	.word	0x000000ff
        /*07c8*/ 	.word	0x00000000
        /*07cc*/ 	.short	0x0101
        /*07ce*/ 	.byte	0x05
	.zero		1


	//   ....[110]....
        /*07d0*/ 	.word	0x000086c0
        /*07d4*/ 	.word	0x00000003
        /*07d8*/ 	.word	0x00000160
        /*07dc*/ 	.short	0x010a
        /*07de*/ 	.byte	0xff
	.zero		1


	//   ....[111]....
        /*07e0*/ 	.word	0x00008720
        /*07e4*/ 	.word	0x00000002
        /*07e8*/ 	.word	0x00000060
        /*07ec*/ 	.short	0x010a
        /*07ee*/ 	.byte	0xff
	.zero		1


	//   ....[112]....
        /*07f0*/ 	.word	0x00008780
        /*07f4*/ 	.word	0x00000002
        /*07f8*/ 	.word	0x00000060
        /*07fc*/ 	.short	0x010a
        /*07fe*/ 	.byte	0xff
	.zero		1


	//   ....[113]....
        /*0800*/ 	.word	0x000087d0
        /*0804*/ 	.word	0x00000002
        /*0808*/ 	.word	0x000000f0
        /*080c*/ 	.short	0x010a
        /*080e*/ 	.byte	0xff
	.zero		1


	//   ....[114]....
        /*0810*/ 	.word	0x00008830
        /*0814*/ 	.word	0x00000000
        /*0818*/ 	.word	0x00000000
        /*081c*/ 	.short	0x010a
        /*081e*/ 	.byte	0xff
	.zero		1


	//   ....[115]....
        /*0820*/ 	.word	0x00008890
        /*0824*/ 	.word	0x00000000
        /*0828*/ 	.word	0x00000000
        /*082c*/ 	.short	0x010a
        /*082e*/ 	.byte	0xff
	.zero		1


	//   ....[116]....
        /*0830*/ 	.word	0x000088f0
        /*0834*/ 	.word	0x00000000
        /*0838*/ 	.word	0x00000000
        /*083c*/ 	.short	0x010a
        /*083e*/ 	.byte	0xff
	.zero		1


	//   ....[117]....
        /*0840*/ 	.word	0x00008950
        /*0844*/ 	.word	0x00000000
        /*0848*/ 	.word	0x00000000
        /*084c*/ 	.short	0x010a
        /*084e*/ 	.byte	0xff
	.zero		1


	//   ....[118]....
        /*0850*/ 	.word	0x000089b0
        /*0854*/ 	.word	0x00000000
        /*0858*/ 	.word	0x00000000
        /*085c*/ 	.short	0x010a
        /*085e*/ 	.byte	0xff
	.zero		1


	//   ....[119]....
        /*0860*/ 	.word	0x00008a10
        /*0864*/ 	.word	0x00000000
        /*0868*/ 	.word	0x00000000
        /*086c*/ 	.short	0x010a
        /*086e*/ 	.byte	0xff
	.zero		1


	//   ....[120]....
        /*0870*/ 	.word	0x00008a70
        /*0874*/ 	.word	0x00000000
        /*0878*/ 	.word	0x00000000
        /*087c*/ 	.short	0x010a
        /*087e*/ 	.byte	0xff
	.zero		1


	//   ....[121]....
        /*0880*/ 	.word	0x00008ad0
        /*0884*/ 	.word	0x00000000
        /*0888*/ 	.word	0x00000000
        /*088c*/ 	.short	0x010a
        /*088e*/ 	.byte	0xff
	.zero		1


	//   ....[122]....
        /*0890*/ 	.word	0x00008b30
        /*0894*/ 	.word	0x00000000
        /*0898*/ 	.word	0x00000000
        /*089c*/ 	.short	0x010a
        /*089e*/ 	.byte	0xff
	.zero		1


	//   ....[123]....
        /*08a0*/ 	.word	0x00008b90
        /*08a4*/ 	.word	0x00000000
        /*08a8*/ 	.word	0x00000000
        /*08ac*/ 	.short	0x010a
        /*08ae*/ 	.byte	0xff
	.zero		1


	//   ....[124]....
        /*08b0*/ 	.word	0x00008bf0
        /*08b4*/ 	.word	0x00000000
        /*08b8*/ 	.word	0x00000000
        /*08bc*/ 	.short	0x010a
        /*08be*/ 	.byte	0xff
	.zero		1


	//   ....[125]....
        /*08c0*/ 	.word	0x00008c40
        /*08c4*/ 	.word	0x00000000
        /*08c8*/ 	.word	0x00000150
        /*08cc*/ 	.short	0x010a
        /*08ce*/ 	.byte	0xff
	.zero		1


	//   ....[126]....
        /*08d0*/ 	.word	0x00008ca0
        /*08d4*/ 	.word	0x00000000
        /*08d8*/ 	.word	0x00000100
        /*08dc*/ 	.short	0x010a
        /*08de*/ 	.byte	0xff
	.zero		1


	//   ....[127]....
        /*08e0*/ 	.word	0x00008cf0
        /*08e4*/ 	.word	0x00000000
        /*08e8*/ 	.word	0x000000f0
        /*08ec*/ 	.short	0x010a
        /*08ee*/ 	.byte	0xff
	.zero		1


	//   ....[128]....
        /*08f0*/ 	.word	0x00008d50
        /*08f4*/ 	.word	0x00000000
        /*08f8*/ 	.word	0x00000100
        /*08fc*/ 	.short	0x010a
        /*08fe*/ 	.byte	0xff
	.zero		1


	//   ....[129]....
        /*0900*/ 	.word	0x00008da0
        /*0904*/ 	.word	0x00000000
        /*0908*/ 	.word	0x000000f0
        /*090c*/ 	.short	0x010a
        /*090e*/ 	.byte	0xff
	.zero		1


	//   ....[130]....
        /*0910*/ 	.word	0x00008e00
        /*0914*/ 	.word	0x00000003
        /*0918*/ 	.word	0x00000130
        /*091c*/ 	.short	0x010a
        /*091e*/ 	.byte	0xff
	.zero		1


	//   ....[131]....
        /*0920*/ 	.word	0x00008e60
        /*0924*/ 	.word	0x00000000
        /*0928*/ 	.word	0x00000000
        /*092c*/ 	.short	0x010a
        /*092e*/ 	.byte	0xff
	.zero		1


	//   ....[132]....
        /*0930*/ 	.word	0x00008ec0
        /*0934*/ 	.word	0x00000000
        /*0938*/ 	.word	0x00000000
        /*093c*/ 	.short	0x010a
        /*093e*/ 	.byte	0xff
	.zero		1


	//   ....[133]....
        /*0940*/ 	.word	0x00008f20
        /*0944*/ 	.word	0x00000000
        /*0948*/ 	.word	0x00000000
        /*094c*/ 	.short	0x010a
        /*094e*/ 	.byte	0xff
	.zero		1


	//   ....[134]....
        /*0950*/ 	.word	0x00008f80
        /*0954*/ 	.word	0x00000000
        /*0958*/ 	.word	0x00000000
        /*095c*/ 	.short	0x010a
        /*095e*/ 	.byte	0xff
	.zero		1


	//   ....[135]....
        /*0960*/ 	.word	0x00008fe0
        /*0964*/ 	.word	0x00000000
        /*0968*/ 	.word	0x00000000
        /*096c*/ 	.short	0x010a
        /*096e*/ 	.byte	0xff
	.zero		1


	//   ....[136]....
        /*0970*/ 	.word	0x00009030
        /*0974*/ 	.word	0x00000000
        /*0978*/ 	.word	0x000000f0
        /*097c*/ 	.short	0x010a
        /*097e*/ 	.byte	0xff
	.zero		1


	//   ....[137]....
        /*0980*/ 	.word	0x00009090
        /*0984*/ 	.word	0x00000000
        /*0988*/ 	.word	0x000000e8
        /*098c*/ 	.short	0x010a
        /*098e*/ 	.byte	0xff
	.zero		1


	//   ....[138]....
        /*0990*/ 	.word	0x000090f0
        /*0994*/ 	.word	0x00000003
        /*0998*/ 	.word	0x000000d0
        /*099c*/ 	.short	0x010a
        /*099e*/ 	.byte	0xff
	.zero		1


	//   ....[139]....
        /*09a0*/ 	.word	0x00009150
        /*09a4*/ 	.word	0x00000003
        /*09a8*/ 	.word	0x000000d8
        /*09ac*/ 	.short	0x010a
        /*09ae*/ 	.byte	0xff
	.zero		1


	//   ....[140]....
        /*09b0*/ 	.word	0x000091b0
        /*09b4*/ 	.word	0x00000000
        /*09b8*/ 	.word	0x000000d0
        /*09bc*/ 	.short	0x010a
        /*09be*/ 	.byte	0xff
	.zero		1


	//   ....[141]....
        /*09c0*/ 	.word	0x00009200
        /*09c4*/ 	.word	0x00000000
        /*09c8*/ 	.word	0x000000f0
        /*09cc*/ 	.short	0x010a
        /*09ce*/ 	.byte	0xff
	.zero		1


	//   ....[142]....
        /*09d0*/ 	.word	0x00009250
        /*09d4*/ 	.word	0x00000003
        /*09d8*/ 	.word	0x000000c0
        /*09dc*/ 	.short	0x010a
        /*09de*/ 	.byte	0xff
	.zero		1


	//   ....[143]....
        /*09e0*/ 	.word	0x000092a0
        /*09e4*/ 	.word	0x000000cf
        /*09e8*/ 	.word	0x00000110
        /*09ec*/ 	.short	0x010a
        /*09ee*/ 	.byte	0xff
	.zero		1


	//   ....[144]....
        /*09f0*/ 	.word	0x000092f0
        /*09f4*/ 	.word	0x000000d2
        /*09f8*/ 	.word	0x000000c0
        /*09fc*/ 	.short	0x010a
        /*09fe*/ 	.byte	0xff
	.zero		1


	//----- nvinfo : EIATTR_NUM_MBARRIERS
	.align		4
.L_47:
        /*0a00*/ 	.byte	0x03, 0x38
        /*0a02*/ 	.short	0x002e


	//----- nvinfo : EIATTR_EXIT_INSTR_OFFSETS
	.align		4
        /*0a04*/ 	.byte	0x04, 0x1c
        /*0a06*/ 	.short	(.L_49 - .L_48)


	//   ....[0]....
.L_48:
        /*0a08*/ 	.word	0x00002a50


	//   ....[1]....
        /*0a0c*/ 	.word	0x00002f40


	//   ....[2]....
        /*0a10*/ 	.word	0x00002fa0


	//   ....[3]....
        /*0a14*/ 	.word	0x00003dc0


	//   ....[4]....
        /*0a18*/ 	.word	0x00004ad0


	//   ....[5]....
        /*0a1c*/ 	.word	0x00004b10


	//   ....[6]....
        /*0a20*/ 	.word	0x000086b0


	//----- nvinfo : EIATTR_MAX_THREADS
	.align		4
.L_49:
        /*0a24*/ 	.byte	0x04, 0x05
        /*0a26*/ 	.short	(.L_51 - .L_50)
.L_50:
        /*0a28*/ 	.word	0x00000100
        /*0a2c*/ 	.word	0x00000001
        /*0a30*/ 	.word	0x00000001


	//----- nvinfo : EIATTR_CRS_STACK_SIZE
	.align		4
.L_51:
        /*0a34*/ 	.byte	0x04, 0x1e
        /*0a36*/ 	.short	(.L_53 - .L_52)
.L_52:
        /*0a38*/ 	.word	0x00000000


	//----- nvinfo : EIATTR_CBANK_PARAM_SIZE
	.align		4
.L_53:
        /*0a3c*/ 	.byte	0x03, 0x19
        /*0a3e*/ 	.short	0x0800


	//----- nvinfo : EIATTR_PARAM_CBANK
	.align		4
        /*0a40*/ 	.byte	0x04, 0x0a
        /*0a42*/ 	.short	(.L_55 - .L_54)
	.align		4
.L_54:
        /*0a44*/ 	.word	index@(.nv.constant0._ZN7cutlass13device_kernelINS_4gemm6kernel13GemmUniversalIN4cute5tupleIJiiiiEEENS1_10collective13CollectiveMmaINS1_35MainloopSm100TmaUmmaWarpSpecializedILi12ELi2ELi4ENS5_IJNS4_1CILi1EEESB_SB_EEEEENS5_IJNSA_ILi128EEESE_NSA_ILi64EEEEEENS_12float_e4m3_tENS5_IJlSB_lEEENS_12float_e5m2_tESI_NS4_8TiledMMAINS4_8MMA_AtomIJNS4_10MMA_TraitsINS4_19SM100_MMA_F8F6F4_SSEJSH_SJ_fSE_SE_NS4_17integral_constantINS4_4UMMA5MajorELSQ_0EEESR_NSO_INSP_7ScaleInELSS_0EEEST_EEEEEENS4_6LayoutISC_NS5_IJNSA_ILi0EEESX_SX_EEEEENS5_IJNS4_10UnderscoreES10_S10_EEEEENS4_13SM90_TMA_LOADENS4_14ComposedLayoutINS4_7SwizzleILi2ELi4ELi3EEENS4_18smem_ptr_flag_bitsILi8EEENSW_INS5_IJNSA_ILi8EEESF_EEENS5_IJSF_SB_EEEEEEEvNS4_8identityES13_S1D_vS1E_EENS_8epilogue10collective18CollectiveEpilogueINS1G_23Sm100TmaWarpSpecializedILi2ELi2ELi64ELb0ELb0EEEJSG_NS5_IJNSW_ISE_SB_EENSW_ISF_SB_EEEEESH_SI_SH_SI_NS1G_6fusion15FusionCallbacksIS1K_NS1O_17LinearCombinationISH_fSH_fLNS_15FloatRoundStyleE2EEESG_S1N_JEEENS4_5SM1004TMEM4LOAD26SM100_TMEM_LOAD_32dp32b64xES13_S1D_NS4_39AutoVectorizingCopyWithAssumedAlignmentILi128EEENS4_14SM90_TMA_STOREES1D_S1Z_S1Z_EEEvvEEEEvNT_6ParamsE)
        /*0a48*/ 	.short	0x0380
        /*0a4a*/ 	.short	0x0800


	//----- nvinfo : EIATTR_SW_WAR
	.align		4
.L_55:
        /*0a4c*/ 	.byte	0x04, 0x36
        /*0a4e*/ 	.short	(.L_57 - .L_56)
.L_56:
        /*0a50*/ 	.word	0x00000008
.L_57:


//--------------------- .nv.callgraph             --------------------------
	.section	.nv.callgraph,"",@"SHT_CUDA_CALLGRAPH"
	.align	4
	.sectionentsize	8
	.align		4
        /*0000*/ 	.word	0x00000000
	.align		4
        /*0004*/ 	.word	0xffffffff
	.align		4
        /*0008*/ 	.word	index@(_ZN7cutlass13device_kernelINS_4gemm6kernel13GemmUniversalIN4cute5tupleIJiiiiEEENS1_10collective13CollectiveMmaINS1_35MainloopSm100TmaUmmaWarpSpecializedILi12ELi2ELi4ENS5_IJNS4_1CILi1EEESB_SB_EEEEENS5_IJNSA_ILi128EEESE_NSA_ILi64EEEEEENS_12float_e4m3_tENS5_IJlSB_lEEENS_12float_e5m2_tESI_NS4_8TiledMMAINS4_8MMA_AtomIJNS4_10MMA_TraitsINS4_19SM100_MMA_F8F6F4_SSEJSH_SJ_fSE_SE_NS4_17integral_constantINS4_4UMMA5MajorELSQ_0EEESR_NSO_INSP_7ScaleInELSS_0EEEST_EEEEEENS4_6LayoutISC_NS5_IJNSA_ILi0EEESX_SX_EEEEENS5_IJNS4_10UnderscoreES10_S10_EEEEENS4_13SM90_TMA_LOADENS4_14ComposedLayoutINS4_7SwizzleILi2ELi4ELi3EEENS4_18smem_ptr_flag_bitsILi8EEENSW_INS5_IJNSA_ILi8EEESF_EEENS5_IJSF_SB_EEEEEEEvNS4_8identityES13_S1D_vS1E_EENS_8epilogue10collective18CollectiveEpilogueINS1G_23Sm100TmaWarpSpecializedILi2ELi2ELi64ELb0ELb0EEEJSG_NS5_IJNSW_ISE_SB_EENSW_ISF_SB_EEEEESH_SI_SH_SI_NS1G_6fusion15FusionCallbacksIS1K_NS1O_17LinearCombinationISH_fSH_fLNS_15FloatRoundStyleE2EEESG_S1N_JEEENS4_5SM1004TMEM4LOAD26SM100_TMEM_LOAD_32dp32b64xES13_S1D_NS4_39AutoVectorizingCopyWithAssumedAlignmentILi128EEENS4_14SM90_TMA_STOREES1D_S1Z_S1Z_EEEvvEEEEvNT_6ParamsE)
	.align		4
        /*000c*/ 	.word	index@(__assertfail)
	.align		4
        /*0010*/ 	.word	0x00000000
	.align		4
        /*0014*/ 	.word	0xfffffffe
	.align		4
        /*0018*/ 	.word	0x00000000
	.align		4
        /*001c*/ 	.word	0xfffffffd
	.align		4
        /*0020*/ 	.word	0x00000000
	.align		4
        /*0024*/ 	.word	0xfffffffc


//--------------------- .nv.constant4             --------------------------
	.section	.nv.constant4,"a",@progbits
	.align	8
	.align		8
.nv.constant4:
        /*0000*/ 	.dword	__assertfail
	.align		8
        /*0008*/ 	.dword	__unnamed_1
	.align		8
        /*0010*/ 	.dword	__unnamed_2
	.align		8
        /*0018*/ 	.dword	_ZN40_INTERNAL_695eafb2_4_k_cu_403a3ddc_381204cuda3std3__45__cpo5beginE
	.align		8
        /*0020*/ 	.dword	_ZN40_INTERNAL_695eafb2_4_k_cu_403a3ddc_381204cuda3std3__45__cpo3endE
	.align		8
        /*0028*/ 	.dword	_ZN40_INTERNAL_695eafb2_4_k_cu_403a3ddc_381204cuda3std3__45__cpo6cbeginE
	.align		8
        /*0030*/ 	.dword	_ZN40_INTERNAL_695eafb2_4_k_cu_403a3ddc_381204cuda3std3__45__cpo4cendE
	.align		8
        /*0038*/ 	.dword	_ZN40_INTERNAL_695eafb2_4_k_cu_403a3ddc_381204cuda3std3__442_GLOBAL__N__695eafb2_4_k_cu_403a3ddc_381206ignoreE
	.align		8
        /*0040*/ 	.dword	_ZN40_INTERNAL_695eafb2_4_k_cu_403a3ddc_381204cuda3std3__419piecewise_constructE
	.align		8
        /*0048*/ 	.dword	_ZN40_INTERNAL_695eafb2_4_k_cu_403a3ddc_381204cuda3std3__48in_placeE
	.align		8
        /*0050*/ 	.dword	_ZN40_INTERNAL_695eafb2_4_k_cu_403a3ddc_381204cuda3std6ranges3__45__cpo4swapE
	.align		8
        /*0058*/ 	.dword	_ZN40_INTERNAL_695eafb2_4_k_cu_403a3ddc_381204cuda3std6ranges3__45__cpo9iter_moveE
	.align		8
        /*0060*/ 	.dword	_ZN40_INTERNAL_695eafb2_4_k_cu_403a3ddc_381204cute7productE
	.align		8
        /*0068*/ 	.dword	_ZN40_INTERNAL_695eafb2_4_k_cu_403a3ddc_381204cute1_E
	.align		8
        /*0070*/ 	.dword	$str$25
	.align		8
        /*0078*/ 	.dword	$str$26
	.align		8
        /*0080*/ 	.dword	$str$27
	.align		8
        /*0088*/ 	.dword	$str$28


//--------------------- .text._ZN7cutlass13device_kernelINS_4gemm6kernel13GemmUniversalIN4cute5tupleIJiiiiEEENS1_10collective13CollectiveMmaINS1_35MainloopSm100TmaUmmaWarpSpecializedILi12ELi2ELi4ENS5_IJNS4_1CILi1EEESB_SB_EEEEENS5_IJNSA_ILi128EEESE_NSA_ILi64EEEEEENS_12float_e4m3_tENS5_IJlSB_lEEENS_12float_e5m2_tESI_NS4_8TiledMMAINS4_8MMA_AtomIJNS4_10MMA_TraitsINS4_19SM100_MMA_F8F6F4_SSEJSH_SJ_fSE_SE_NS4_17integral_constantINS4_4UMMA5MajorELSQ_0EEESR_NSO_INSP_7ScaleInELSS_0EEEST_EEEEEENS4_6LayoutISC_NS5_IJNSA_ILi0EEESX_SX_EEEEENS5_IJNS4_10UnderscoreES10_S10_EEEEENS4_13SM90_TMA_LOADENS4_14ComposedLayoutINS4_7SwizzleILi2ELi4ELi3EEENS4_18smem_ptr_flag_bitsILi8EEENSW_INS5_IJNSA_ILi8EEESF_EEENS5_IJSF_SB_EEEEEEEvNS4_8identityES13_S1D_vS1E_EENS_8epilogue10collective18CollectiveEpilogueINS1G_23Sm100TmaWarpSpecializedILi2ELi2ELi64ELb0ELb0EEEJSG_NS5_IJNSW_ISE_SB_EENSW_ISF_SB_EEEEESH_SI_SH_SI_NS1G_6fusion15FusionCallbacksIS1K_NS1O_17LinearCombinationISH_fSH_fLNS_15FloatRoundStyleE2EEESG_S1N_JEEENS4_5SM1004TMEM4LOAD26SM100_TMEM_LOAD_32dp32b64xES13_S1D_NS4_39AutoVectorizingCopyWithAssumedAlignmentILi128EEENS4_14SM90_TMA_STOREES1D_S1Z_S1Z_EEEvvEEEEvNT_6ParamsE --------------------------
	.section	.text._ZN7cutlass13device_kernelINS_4gemm6kernel13GemmUniversalIN4cute5tupleIJiiiiEEENS1_10collective13CollectiveMmaINS1_35MainloopSm100TmaUmmaWarpSpecializedILi12ELi2ELi4ENS5_IJNS4_1CILi1EEESB_SB_EEEEENS5_IJNSA_ILi128EEESE_NSA_ILi64EEEEEENS_12float_e4m3_tENS5_IJlSB_lEEENS_12float_e5m2_tESI_NS4_8TiledMMAINS4_8MMA_AtomIJNS4_10MMA_TraitsINS4_19SM100_MMA_F8F6F4_SSEJSH_SJ_fSE_SE_NS4_17integral_constantINS4_4UMMA5MajorELSQ_0EEESR_NSO_INSP_7ScaleInELSS_0EEEST_EEEEEENS4_6LayoutISC_NS5_IJNSA_ILi0EEESX_SX_EEEEENS5_IJNS4_10UnderscoreES10_S10_EEEEENS4_13SM90_TMA_LOADENS4_14ComposedLayoutINS4_7SwizzleILi2ELi4ELi3EEENS4_18smem_ptr_flag_bitsILi8EEENSW_INS5_IJNSA_ILi8EEESF_EEENS5_IJSF_SB_EEEEEEEvNS4_8identityES13_S1D_vS1E_EENS_8epilogue10collective18CollectiveEpilogueINS1G_23Sm100TmaWarpSpecializedILi2ELi2ELi64ELb0ELb0EEEJSG_NS5_IJNSW_ISE_SB_EENSW_ISF_SB_EEEEESH_SI_SH_SI_NS1G_6fusion15FusionCallbacksIS1K_NS1O_17LinearCombinationISH_fSH_fLNS_15FloatRoundStyleE2EEESG_S1N_JEEENS4_5SM1004TMEM4LOAD26SM100_TMEM_LOAD_32dp32b64xES13_S1D_NS4_39AutoVectorizingCopyWithAssumedAlignmentILi128EEENS4_14SM90_TMA_STOREES1D_S1Z_S1Z_EEEvvEEEEvNT_6ParamsE,"ax",@progbits
	.align	128
.text._ZN7cutlass13device_kernelINS_4gemm6kernel13GemmUniversalIN4cute5tupleIJiiiiEEENS1_10collective13CollectiveMmaINS1_35MainloopSm100TmaUmmaWarpSpecializedILi12ELi2ELi4ENS5_IJNS4_1CILi1EEESB_SB_EEEEENS5_IJNSA_ILi128EEESE_NSA_ILi64EEEEEENS_12float_e4m3_tENS5_IJlSB_lEEENS_12float_e5m2_tESI_NS4_8TiledMMAINS4_8MMA_AtomIJNS4_10MMA_TraitsINS4_19SM100_MMA_F8F6F4_SSEJSH_SJ_fSE_SE_NS4_17integral_constantINS4_4UMMA5MajorELSQ_0EEESR_NSO_INSP_7ScaleInELSS_0EEEST_EEEEEENS4_6LayoutISC_NS5_IJNSA_ILi0EEESX_SX_EEEEENS5_IJNS4_10UnderscoreES10_S10_EEEEENS4_13SM90_TMA_LOADENS4_14ComposedLayoutINS4_7SwizzleILi2ELi4ELi3EEENS4_18smem_ptr_flag_bitsILi8EEENSW_INS5_IJNSA_ILi8EEESF_EEENS5_IJSF_SB_EEEEEEEvNS4_8identityES13_S1D_vS1E_EENS_8epilogue10collective18CollectiveEpilogueINS1G_23Sm100TmaWarpSpecializedILi2ELi2ELi64ELb0ELb0EEEJSG_NS5_IJNSW_ISE_SB_EENSW_ISF_SB_EEEEESH_SI_SH_SI_NS1G_6fusion15FusionCallbacksIS1K_NS1O_17LinearCombinationISH_fSH_fLNS_15FloatRoundStyleE2EEESG_S1N_JEEENS4_5SM1004TMEM4LOAD26SM100_TMEM_LOAD_32dp32b64xES13_S1D_NS4_39AutoVectorizingCopyWithAssumedAlignmentILi128EEENS4_14SM90_TMA_STOREES1D_S1Z_S1Z_EEEvvEEEEvNT_6ParamsE:
        .type           _ZN7cutlass13device_kernelINS_4gemm6kernel13GemmUniversalIN4cute5tupleIJiiiiEEENS1_10collective13CollectiveMmaINS1_35MainloopSm100TmaUmmaWarpSpecializedILi12ELi2ELi4ENS5_IJNS4_1CILi1EEESB_SB_EEEEENS5_IJNSA_ILi128EEESE_NSA_ILi64EEEEEENS_12float_e4m3_tENS5_IJlSB_lEEENS_12float_e5m2_tESI_NS4_8TiledMMAINS4_8MMA_AtomIJNS4_10MMA_TraitsINS4_19SM100_MMA_F8F6F4_SSEJSH_SJ_fSE_SE_NS4_17integral_constantINS4_4UMMA5MajorELSQ_0EEESR_NSO_INSP_7ScaleInELSS_0EEEST_EEEEEENS4_6LayoutISC_NS5_IJNSA_ILi0EEESX_SX_EEEEENS5_IJNS4_10UnderscoreES10_S10_EEEEENS4_13SM90_TMA_LOADENS4_14ComposedLayoutINS4_7SwizzleILi2ELi4ELi3EEENS4_18smem_ptr_flag_bitsILi8EEENSW_INS5_IJNSA_ILi8EEESF_EEENS5_IJSF_SB_EEEEEEEvNS4_8identityES13_S1D_vS1E_EENS_8epilogue10collective18CollectiveEpilogueINS1G_23Sm100TmaWarpSpecializedILi2ELi2ELi64ELb0ELb0EEEJSG_NS5_IJNSW_ISE_SB_EENSW_ISF_SB_EEEEESH_SI_SH_SI_NS1G_6fusion15FusionCallbacksIS1K_NS1O_17LinearCombinationISH_fSH_fLNS_15FloatRoundStyleE2EEESG_S1N_JEEENS4_5SM1004TMEM4LOAD26SM100_TMEM_LOAD_32dp32b64xES13_S1D_NS4_39AutoVectorizingCopyWithAssumedAlignmentILi128EEENS4_14SM90_TMA_STOREES1D_S1Z_S1Z_EEEvvEEEEvNT_6ParamsE,@function
        .size           _ZN7cutlass13device_kernelINS_4gemm6kernel13GemmUniversalIN4cute5tupleIJiiiiEEENS1_10collective13CollectiveMmaINS1_35MainloopSm100TmaUmmaWarpSpecializedILi12ELi2ELi4ENS5_IJNS4_1CILi1EEESB_SB_EEEEENS5_IJNSA_ILi128EEESE_NSA_ILi64EEEEEENS_12float_e4m3_tENS5_IJlSB_lEEENS_12float_e5m2_tESI_NS4_8TiledMMAINS4_8MMA_AtomIJNS4_10MMA_TraitsINS4_19SM100_MMA_F8F6F4_SSEJSH_SJ_fSE_SE_NS4_17integral_constantINS4_4UMMA5MajorELSQ_0EEESR_NSO_INSP_7ScaleInELSS_0EEEST_EEEEEENS4_6LayoutISC_NS5_IJNSA_ILi0EEESX_SX_EEEEENS5_IJNS4_10UnderscoreES10_S10_EEEEENS4_13SM90_TMA_LOADENS4_14ComposedLayoutINS4_7SwizzleILi2ELi4ELi3EEENS4_18smem_ptr_flag_bitsILi8EEENSW_INS5_IJNSA_ILi8EEESF_EEENS5_IJSF_SB_EEEEEEEvNS4_8identityES13_S1D_vS1E_EENS_8epilogue10collective18CollectiveEpilogueINS1G_23Sm100TmaWarpSpecializedILi2ELi2ELi64ELb0ELb0EEEJSG_NS5_IJNSW_ISE_SB_EENSW_ISF_SB_EEEEESH_SI_SH_SI_NS1G_6fusion15FusionCallbacksIS1K_NS1O_17LinearCombinationISH_fSH_fLNS_15FloatRoundStyleE2EEESG_S1N_JEEENS4_5SM1004TMEM4LOAD26SM100_TMEM_LOAD_32dp32b64xES13_S1D_NS4_39AutoVectorizingCopyWithAssumedAlignmentILi128EEENS4_14SM90_TMA_STOREES1D_S1Z_S1Z_EEEvvEEEEvNT_6ParamsE,(.L_x_168 - _ZN7cutlass13device_kernelINS_4gemm6kernel13GemmUniversalIN4cute5tupleIJiiiiEEENS1_10collective13CollectiveMmaINS1_35MainloopSm100TmaUmmaWarpSpecializedILi12ELi2ELi4ENS5_IJNS4_1CILi1EEESB_SB_EEEEENS5_IJNSA_ILi128EEESE_NSA_ILi64EEEEEENS_12float_e4m3_tENS5_IJlSB_lEEENS_12float_e5m2_tESI_NS4_8TiledMMAINS4_8MMA_AtomIJNS4_10MMA_TraitsINS4_19SM100_MMA_F8F6F4_SSEJSH_SJ_fSE_SE_NS4_17integral_constantINS4_4UMMA5MajorELSQ_0EEESR_NSO_INSP_7ScaleInELSS_0EEEST_EEEEEENS4_6LayoutISC_NS5_IJNSA_ILi0EEESX_SX_EEEEENS5_IJNS4_10UnderscoreES10_S10_EEEEENS4_13SM90_TMA_LOADENS4_14ComposedLayoutINS4_7SwizzleILi2ELi4ELi3EEENS4_18smem_ptr_flag_bitsILi8EEENSW_INS5_IJNSA_ILi8EEESF_EEENS5_IJSF_SB_EEEEEEEvNS4_8identityES13_S1D_vS1E_EENS_8epilogue10collective18CollectiveEpilogueINS1G_23Sm100TmaWarpSpecializedILi2ELi2ELi64ELb0ELb0EEEJSG_NS5_IJNSW_ISE_SB_EENSW_ISF_SB_EEEEESH_SI_SH_SI_NS1G_6fusion15FusionCallbacksIS1K_NS1O_17LinearCombinationISH_fSH_fLNS_15FloatRoundStyleE2EEESG_S1N_JEEENS4_5SM1004TMEM4LOAD26SM100_TMEM_LOAD_32dp32b64xES13_S1D_NS4_39AutoVectorizingCopyWithAssumedAlignmentILi128EEENS4_14SM90_TMA_STOREES1D_S1Z_S1Z_EEEvvEEEEvNT_6ParamsE)
        .other          _ZN7cutlass13device_kernelINS_4gemm6kernel13GemmUniversalIN4cute5tupleIJiiiiEEENS1_10collective13CollectiveMmaINS1_35MainloopSm100TmaUmmaWarpSpecializedILi12ELi2ELi4ENS5_IJNS4_1CILi1EEESB_SB_EEEEENS5_IJNSA_ILi128EEESE_NSA_ILi64EEEEEENS_12float_e4m3_tENS5_IJlSB_lEEENS_12float_e5m2_tESI_NS4_8TiledMMAINS4_8MMA_AtomIJNS4_10MMA_TraitsINS4_19SM100_MMA_F8F6F4_SSEJSH_SJ_fSE_SE_NS4_17integral_constantINS4_4UMMA5MajorELSQ_0EEESR_NSO_INSP_7ScaleInELSS_0EEEST_EEEEEENS4_6LayoutISC_NS5_IJNSA_ILi0EEESX_SX_EEEEENS5_IJNS4_10UnderscoreES10_S10_EEEEENS4_13SM90_TMA_LOADENS4_14ComposedLayoutINS4_7SwizzleILi2ELi4ELi3EEENS4_18smem_ptr_flag_bitsILi8EEENSW_INS5_IJNSA_ILi8EEESF_EEENS5_IJSF_SB_EEEEEEEvNS4_8identityES13_S1D_vS1E_EENS_8epilogue10collective18CollectiveEpilogueINS1G_23Sm100TmaWarpSpecializedILi2ELi2ELi64ELb0ELb0EEEJSG_NS5_IJNSW_ISE_SB_EENSW_ISF_SB_EEEEESH_SI_SH_SI_NS1G_6fusion15FusionCallbacksIS1K_NS1O_17LinearCombinationISH_fSH_fLNS_15FloatRoundStyleE2EEESG_S1N_JEEENS4_5SM1004TMEM4LOAD26SM100_TMEM_LOAD_32dp32b64xES13_S1D_NS4_39AutoVectorizingCopyWithAssumedAlignmentILi128EEENS4_14SM90_TMA_STOREES1D_S1Z_S1Z_EEEvvEEEEvNT_6ParamsE,@"STO_CUDA_ENTRY STV_DEFAULT"
_ZN7cutlass13device_kernelINS_4gemm6kernel13GemmUniversalIN4cute5tupleIJiiiiEEENS1_10collective13CollectiveMmaINS1_35MainloopSm100TmaUmmaWarpSpecializedILi12ELi2ELi4ENS5_IJNS4_1CILi1EEESB_SB_EEEEENS5_IJNSA_ILi128EEESE_NSA_ILi64EEEEEENS_12float_e4m3_tENS5_IJlSB_lEEENS_12float_e5m2_tESI_NS4_8TiledMMAINS4_8MMA_AtomIJNS4_10MMA_TraitsINS4_19SM100_MMA_F8F6F4_SSEJSH_SJ_fSE_SE_NS4_17integral_constantINS4_4UMMA5MajorELSQ_0EEESR_NSO_INSP_7ScaleInELSS_0EEEST_EEEEEENS4_6LayoutISC_NS5_IJNSA_ILi0EEESX_SX_EEEEENS5_IJNS4_10UnderscoreES10_S10_EEEEENS4_13SM90_TMA_LOADENS4_14ComposedLayoutINS4_7SwizzleILi2ELi4ELi3EEENS4_18smem_ptr_flag_bitsILi8EEENSW_INS5_IJNSA_ILi8EEESF_EEENS5_IJSF_SB_EEEEEEEvNS4_8identityES13_S1D_vS1E_EENS_8epilogue10collective18CollectiveEpilogueINS1G_23Sm100TmaWarpSpecializedILi2ELi2ELi64ELb0ELb0EEEJSG_NS5_IJNSW_ISE_SB_EENSW_ISF_SB_EEEEESH_SI_SH_SI_NS1G_6fusion15FusionCallbacksIS1K_NS1O_17LinearCombinationISH_fSH_fLNS_15FloatRoundStyleE2EEESG_S1N_JEEENS4_5SM1004TMEM4LOAD26SM100_TMEM_LOAD_32dp32b64xES13_S1D_NS4_39AutoVectorizingCopyWithAssumedAlignmentILi128EEENS4_14SM90_TMA_STOREES1D_S1Z_S1Z_EEEvvEEEEvNT_6ParamsE:
[----:B------:R-:W1:Y:S01]  /*0000*/  LDC R1, c[0x0][0x37c] ;  /* 0x0000df00ff017b82 */ /* 0x000e620000000800 */
[----:B------:R-:W2:Y:S01]  /*0010*/  S2R R189, SR_TID.X ;  /* 0x0000000000bd7919 */ /* 0x000ea20000002100 */
[----:B------:R-:W3:Y:S01]  /*0020*/  LDCU.64 UR4, c[0x0][0x890] ;  /* 0x00011200ff0477ac */ /* 0x000ee20008000a00 */
[----:B------:R-:W-:Y:S02]  /*0030*/  PRMT R171, RZ, 0x7610, R171 ;  /* 0x00007610ffab7816 */ /* 0x000fe400000000ab */
[----:B------:R-:W-:Y:S01]  /*0040*/  ELECT P5, URZ, PT ;  /* 0x0000000000ff782f */ /* 0x000fe200038a0000 */
[----:B------:R-:W4:Y:S01]  /*0050*/  LDCU.64 UR46, c[0x0][0x358] ;  /* 0x00006b00ff2e77ac */ /* 0x000f220008000a00 */
[----:B---3--:R-:W-:-:S04]  /*0060*/  UISETP.NE.U32.AND UP0, UPT, UR4, URZ, UPT ;  /* 0x000000ff0400728c */ /* 0x008fc8000bf05070 */
[----:B------:R-:W-:Y:S01]  /*0070*/  UISETP.NE.AND.EX UP0, UPT, UR5, URZ, UPT, UP0 ;  /* 0x000000ff0500728c */ /* 0x000fe2000bf05300 */
[----:B--2---:R-:W-:-:S05]  /*0080*/  SHF.R.U32.HI R173, RZ, 0x5, R189 ;  /* 0x00000005ffad7819 */ /* 0x004fca00000116bd */
[----:B------:R-:W2:Y:S02]  /*0090*/  SHFL.IDX PT, R0, R173, RZ, 0x1f ;  /* 0x00001fffad007589 */ /* 0x000ea400000e0000 */
[----:B--2---:R-:W-:Y:S01]  /*00a0*/  R2UR UR8, R0 ;  /* 0x00000000000872ca */ /* 0x004fe200000e0000 */
[----:B-1--4-:R-:W-:-:S14]  /*00b0*/  BRA.U UP0, `(.L_x_0) ;  /* 0x00000001002c7547 */ /* 0x012fdc000b800000 */
[----:B------:R-:W1:Y:S02]  /*00c0*/  LDCU.64 UR6, c[0x0][0x888] ;  /* 0x00011100ff0677ac */ /* 0x000e640008000a00 */
[----:B-1----:R-:W-:-:S04]  /*00d0*/  UISETP.NE.U32.AND UP0, UPT, UR6, URZ, UPT ;  /* 0x000000ff0600728c */ /* 0x002fc8000bf05070 */
[----:B------:R-:W-:-:S09]  /*00e0*/  UISETP.NE.AND.EX UP0, UPT, UR7, URZ, UPT, UP0 ;  /* 0x000000ff0700728c */ /* 0x000fd2000bf05300 */
[----:B------:R-:W-:Y:S05]  /*00f0*/  BRA.U !UP0, `(.L_x_1) ;  /* 0x0000000108107547 */ /* 0x000fea000b800000 */
[----:B------:R-:W1:Y:S02]  /*0100*/  LDC.64 R2, c[0x0][0x888] ;  /* 0x00022200ff027b82 */ /* 0x000e640000000a00 */
[----:B-1----:R1:W5:Y:S01]  /*0110*/  LDG.E R81, desc[UR46][R2.64] ;  /* 0x0000002e02517981 */ /* 0x002362000c1e1900 */
[----:B------:R-:W-:Y:S01]  /*0120*/  HFMA2 R171, -RZ, RZ, 0, 5.9604644775390625e-08 ;  /* 0x00000001ffab7431 */ /* 0x000fe200000001ff */
[----:B------:R-:W-:Y:S05]  /*0130*/  BRA `(.L_x_0) ;  /* 0x00000000000c7947 */ /* 0x000fea0003800000 */
.L_x_1:
[----:B------:R-:W1:Y:S01]  /*0140*/  LDCU UR6, c[0x0][0x880] ;  /* 0x00011000ff0677ac */ /* 0x000e620008000800 */
[----:B------:R-:W-:Y:S01]  /*0150*/  HFMA2 R171, -RZ, RZ, 0, 5.9604644775390625e-08 ;  /* 0x00000001ffab7431 */ /* 0x000fe200000001ff */
[----:B-1----:R-:W-:-:S07]  /*0160*/  MOV R81, UR6 ;  /* 0x0000000600517c02 */ /* 0x002fce0008000f00 */
.L_x_0:
[----:B------:R-:W2:Y:S02]  /*0170*/  LDCU.64 UR6, c[0x0][0x8b0] ;  /* 0x00011600ff0677ac */ /* 0x000ea40008000a00 */
[----:B--2---:R-:W-:-:S04]  /*0180*/  UISETP.NE.U32.AND UP0, UPT, UR6, URZ, UPT ;  /* 0x000000ff0600728c */ /* 0x004fc8000bf05070 */
[----:B------:R-:W-:-:S09]  /*0190*/  UISETP.NE.AND.EX UP0, UPT, UR7, URZ, UPT, UP0 ;  /* 0x000000ff0700728c */ /* 0x000fd2000bf05300 */
[----:B------:R-:W-:Y:S05]  /*01a0*/  BRA.U UP0, `(.L_x_2) ;  /* 0x0000000100247547 */ /* 0x000fea000b800000 */
[----:B------:R-:W2:Y:S02]  /*01b0*/  LDCU.64 UR6, c[0x0][0x8a8] ;  /* 0x00011500ff0677ac */ /* 0x000ea40008000a00 */
[----:B--2---:R-:W-:-:S04]  /*01c0*/  UISETP.NE.U32.AND UP0, UPT, UR6, URZ, UPT ;  /* 0x000000ff0600728c */ /* 0x004fc8000bf05070 */
[----:B------:R-:W-:-:S09]  /*01d0*/  UISETP.NE.AND.EX UP0, UPT, UR7, URZ, UPT, UP0 ;  /* 0x000000ff0700728c */ /* 0x000fd2000bf05300 */
[----:B------:R-:W-:Y:S05]  /*01e0*/  BRA.U !UP0, `(.L_x_3) ;  /* 0x00000001080c7547 */ /* 0x000fea000b800000 */
[----:B------:R-:W2:Y:S02]  /*01f0*/  LDC.64 R78, c[0x0][0x8a8] ;  /* 0x00022a00ff4e7b82 */ /* 0x000ea40000000a00 */
[----:B--2---:R2:W5:Y:S01]  /*0200*/  LDG.E R78, desc[UR46][R78.64] ;  /* 0x0000002e4e4e7981 */ /* 0x004562000c1e1900 */
[----:B------:R-:W-:Y:S05]  /*0210*/  BRA `(.L_x_2) ;  /* 0x0000000000087947 */ /* 0x000fea0003800000 */
.L_x_3:
[----:B------:R-:W2:Y:S02]  /*0220*/  LDCU UR6, c[0x0][0x8a0] ;  /* 0x00011400ff0677ac */ /* 0x000ea40008000800 */
[----:B--2---:R-:W-:Y:S02]  /*0230*/  MOV R78, UR6 ;  /* 0x00000006004e7c02 */ /* 0x004fe40008000f00 */
.L_x_2:
[----:B------:R-:W-:Y:S01]  /*0240*/  IMAD.U32 R0, RZ, RZ, UR8 ;  /* 0x00000008ff007e24 */ /* 0x000fe2000f8e00ff */
[----:B------:R-:W-:Y:S04]  /*0250*/  BSSY.RECONVERGENT B0, `(.L_x_4) ;  /* 0x000000c000007945 */ /* 0x000fe80003800200 */
[C---:B------:R-:W-:Y:S02]  /*0260*/  ISETP.NE.OR P1, PT, R0.reuse, 0x1, !P5 ;  /* 0x000000010000780c */ /* 0x040fe40006f25670 */
[----:B------:R-:W-:-:S11]  /*0270*/  ISETP.NE.OR P0, PT, R0, 0x3, !P5 ;  /* 0x000000030000780c */ /* 0x000fd60006f05670 */
[----:B------:R-:W-:Y:S05]  /*0280*/  @P1 BRA `(.L_x_5) ;  /* 0x0000000000201947 */ /* 0x000fea0003800000 */
[----:B------:R-:W3:Y:S02]  /*0290*/  LDCU.64 UR6, c[0x0][0x348] ;  /* 0x00006900ff0677ac */ /* 0x000ee40008000a00 */
[----:B---3--:R-:W-:Y:S02]  /*02a0*/  UIADD3 UR10, UP1, UPT, UR6, 0x80, URZ ;  /* 0x00000080060a7890 */ /* 0x008fe4000ff3e0ff */
[----:B------:R-:W-:Y:S02]  /*02b0*/  UIADD3 UR6, UP0, UPT, UR6, 0x180, URZ ;  /* 0x0000018006067890 */ /* 0x000fe4000ff1e0ff */
[----:B------:R-:W-:Y:S02]  /*02c0*/  UIADD3.X UR11, UPT, UPT, URZ, UR7, URZ, UP1, !UPT ;  /* 0x00000007ff0b7290 */ /* 0x000fe40008ffe4ff */
[----:B------:R-:W-:-:S07]  /*02d0*/  UIADD3.X UR7, UPT, UPT, URZ, UR7, URZ, UP0, !UPT ;  /* 0x00000007ff077290 */ /* 0x000fce00087fe4ff */
[----:B------:R3:W-:Y:S02]  /*02e0*/  UTMACCTL.PF [UR10] ;  /* 0x000000000a0079b9 */ /* 0x0007e40008040000 */
[----:B------:R3:W-:Y:S02]  /*02f0*/  UTMACCTL.PF [UR6] ;  /* 0x00000000060079b9 */ /* 0x0007e40008040000 */
[----:B---3--:R-:W-:Y:S01]  /*0300*/  NOP ;  /* 0x0000000000007918 */ /* 0x008fe20000000000 */
.L_x_5:
[----:B------:R-:W-:Y:S05]  /*0310*/  BSYNC.RECONVERGENT B0 ;  /* 0x0000000000007941 */ /* 0x000fea0003800200 */
.L_x_4:
[----:B------:R-:W-:Y:S04]  /*0320*/  BSSY.RECONVERGENT B0, `(.L_x_6) ;  /* 0x000000a000007945 */ /* 0x000fe80003800200 */
        /* <DEDUP_REMOVED lines=9> */
.L_x_7:
[----:B------:R-:W-:Y:S05]  /*03c0*/  BSYNC.RECONVERGENT B0 ;  /* 0x0000000000007941 */ /* 0x000fea0003800200 */
.L_x_6:
[----:B------:R-:W3:Y:S01]  /*03d0*/  LDCU.64 UR6, c[0x0][0x888] ;  /* 0x00011100ff0677ac */ /* 0x000ee20008000a00 */
[----:B------:R-:W-:Y:S02]  /*03e0*/  UISETP.EQ.U32.AND UP1, UPT, UR4, URZ, UPT ;  /* 0x000000ff0400728c */ /* 0x000fe4000bf22070 */
[----:B------:R-:W-:Y:S02]  /*03f0*/  UPLOP3.LUT UP2, UPT, UPT, UPT, UPT, 0x80, 0x8 ;  /* 0x000000000008789c */ /* 0x000fe40003f4f070 */
[----:B---3--:R-:W-:-:S04]  /*0400*/  UISETP.NE.U32.AND UP0, UPT, UR6, URZ, UPT ;  /* 0x000000ff0600728c */ /* 0x008fc8000bf05070 */
[----:B------:R-:W-:-:S04]  /*0410*/  UISETP.NE.AND.EX UP0, UPT, UR7, URZ, UPT, UP0 ;  /* 0x000000ff0700728c */ /* 0x000fc8000bf05300 */
[----:B------:R-:W-:-:S04]  /*0420*/  UISETP.EQ.OR.EX UP3, UPT, UR5, URZ, !UP0, UP1 ;  /* 0x000000ff0500728c */ /* 0x000fc8000c762710 */
[----:B------:R-:W-:-:S05]  /*0430*/  UP2UR UR50, UPR, URZ, 0x8 ;  /* 0x00000008ff327883 */ /* 0x000fca0008000000 */
[----:B------:R-:W-:Y:S07]  /*0440*/  BRA.U !UP3, `(.L_x_8) ;  /* 0x000000010b207547 */ /* 0x000fee000b800000 */
[----:B------:R-:W-:Y:S01]  /*0450*/  UISETP.NE.U32.AND UP2, UPT, UR4, URZ, UPT ;  /* 0x000000ff0400728c */ /* 0x000fe2000bf45070 */
[----:B-----5:R-:W-:Y:S01]  /*0460*/  FSETP.NEU.AND P0, PT, R81, RZ, PT ;  /* 0x000000ff5100720b */ /* 0x020fe20003f0d000 */
[----:B------:R-:W-:Y:S02]  /*0470*/  USEL UR4, URZ, 0xffffffff, UP0 ;  /* 0xffffffffff047887 */ /* 0x000fe40008000000 */
[----:B------:R-:W-:-:S10]  /*0480*/  UISETP.NE.AND.EX UP2, UPT, UR5, URZ, UPT, UP2 ;  /* 0x000000ff0500728c */ /* 0x000fd4000bf45320 */
[----:B------:R-:W-:Y:S01]  /*0490*/  VOTEU.ANY UP1, P0 ;  /* 0x0000000000ff7886 */ /* 0x000fe20000020100 */
[----:B------:R-:W-:-:S04]  /*04a0*/  @!UP2 USEL UR4, URZ, 0xffffffff, UP1 ;  /* 0xffffffffff04a887 */ /* 0x000fc80008800000 */
[----:B------:R-:W-:-:S04]  /*04b0*/  ULOP3.LUT UR4, UR4, 0x1, URZ, 0xc0, !UPT ;  /* 0x0000000104047892 */ /* 0x000fc8000f8ec0ff */
[----:B------:R-:W-:-:S11]  /*04c0*/  UISETP.NE.U32.AND UP2, UPT, UR4, 0x1, UPT ;  /* 0x000000010400788c */ /* 0x000fd6000bf45070 */
.L_x_8:
[----:B-1----:R-:W1:Y:S01]  /*04d0*/  SHFL.IDX PT, R2, R173, RZ, 0x1f ;  /* 0x00001fffad027589 */ /* 0x002e6200000e0000 */
[----:B------:R-:W-:-:S04]  /*04e0*/  UISETP.NE.AND UP1, UPT, UR8, 0x2, UPT ;  /* 0x000000020800788c */ /* 0x000fc8000bf25270 */
[----:B------:R-:W-:Y:S01]  /*04f0*/  USEL UR6, URZ, 0x1, UP1 ;  /* 0x00000001ff067887 */ /* 0x000fe20008800000 */
[----:B-1----:R-:W-:-:S13]  /*0500*/  ISETP.NE.AND P0, PT, R2, RZ, PT ;  /* 0x000000ff0200720c */ /* 0x002fda0003f05270 */
[----:B------:R-:W-:Y:S05]  /*0510*/  @P0 BRA `(.L_x_9) ;  /* 0x0000000000940947 */ /* 0x000fea0003800000 */
[----:B------:R-:W-:Y:S01]  /*0520*/  ELECT P0, URZ, PT ;  /* 0x0000000000ff782f */ /* 0x000fe20003800000 */
[----:B------:R-:W-:-:S12]  /*0530*/  BSSY.RECONVERGENT B0, `(.L_x_9) ;  /* 0x0000023000007945 */ /* 0x000fd80003800200 */
[----:B------:R-:W-:Y:S05]  /*0540*/  @!P0 BRA `(.L_x_10) ;  /* 0x0000000000848947 */ /* 0x000fea0003800000 */
[----:B------:R-:W1:Y:S01]  /*0550*/  S2UR UR5, SR_CgaCtaId ;  /* 0x00000000000579c3 */ /* 0x000e620000008800 */
[----:B------:R-:W-:Y:S01]  /*0560*/  UMOV UR7, 0x400 ;  /* 0x0000040000077882 */ /* 0x000fe20000000000 */
[----:B------:R-:W-:Y:S02]  /*0570*/  UMOV UR4, 0x1 ;  /* 0x0000000100047882 */ /* 0x000fe40000000000 */
[----:B------:R-:W-:-:S04]  /*0580*/  UIADD3 UR10, UPT, UPT, -UR4, 0x100000, URZ ;  /* 0x00100000040a7890 */ /* 0x000fc8000fffe1ff */
[----:B------:R-:W-:Y:S02]  /*0590*/  USHF.L.U32 UR11, UR10, 0xb, URZ ;  /* 0x0000000b0a0b7899 */ /* 0x000fe400080006ff */
[----:B------:R-:W-:Y:S02]  /*05a0*/  USHF.L.U32 UR10, UR10, 0x1, URZ ;  /* 0x000000010a0a7899 */ /* 0x000fe400080006ff */
[----:B-1----:R-:W-:Y:S01]  /*05b0*/  ULEA UR5, UR5, UR7, 0x18 ;  /* 0x0000000705057291 */ /* 0x002fe2000f8ec0ff */
[----:B------:R-:W1:Y:S11]  /*05c0*/  FENCE.VIEW.ASYNC.S ;  /* 0x00000000000073c6 */ /* 0x000e760000000000 */
[----:B-1----:R1:W3:Y:S01]  /*05d0*/  SYNCS.EXCH.64 URZ, [UR5], UR10 ;  /* 0x0000000a05ff75b2 */ /* 0x0022e20008000100 */
[----:B------:R1:W4:Y:S01]  /*05e0*/  SYNCS.EXCH.64 URZ, [UR5+0x60], UR10 ;  /* 0x0000600a05ff75b2 */ /* 0x0003220008000100 */
[----:B------:R1:W1:Y:S01]  /*05f0*/  SYNCS.EXCH.64 URZ, [UR5+0x8], UR10 ;  /* 0x0000080a05ff75b2 */ /* 0x0002620008000100 */
        /* <DEDUP_REMOVED lines=21> */
[----:B---3--:R-:W-:Y:S01]  /*0750*/  NOP ;  /* 0x0000000000007918 */ /* 0x008fe20000000000 */
.L_x_10:
[----:B-1----:R-:W-:Y:S05]  /*0760*/  BSYNC.RECONVERGENT B0 ;  /* 0x0000000000007941 */ /* 0x002fea0003800200 */
.L_x_9:
[----:B------:R-:W1:Y:S01]  /*0770*/  SHFL.IDX PT, R2, R173, RZ, 0x1f ;  /* 0x00001fffad027589 */ /* 0x000e6200000e0000 */
[----:B------:R-:W-:Y:S01]  /*0780*/  NOP ;  /* 0x0000000000007918 */ /* 0x000fe20000000000 */
[----:B-1----:R-:W-:-:S13]  /*0790*/  ISETP.NE.AND P0, PT, R2, 0x1, PT ;  /* 0x000000010200780c */ /* 0x002fda0003f05270 */
[----:B------:R-:W-:Y:S05]  /*07a0*/  @P0 BRA `(.L_x_11) ;  /* 0x0000000000480947 */ /* 0x000fea0003800000 */
[----:B------:R-:W1:Y:S01]  /*07b0*/  S2UR UR7, SR_CgaCtaId ;  /* 0x00000000000779c3 */ /* 0x000e620000008800 */
[----:B------:R-:W-:Y:S01]  /*07c0*/  UMOV UR9, 0x400 ;  /* 0x0000040000097882 */ /* 0x000fe20000000000 */
[----:B------:R-:W-:Y:S01]  /*07d0*/  UMOV UR5, 0x20 ;  /* 0x0000002000057882 */ /* 0x000fe20000000000 */
[----:B------:R-:W-:Y:S01]  /*07e0*/  UMOV UR4, 0x80 ;  /* 0x0000008000047882 */ /* 0x000fe20000000000 */
[----:B------:R-:W-:-:S04]  /*07f0*/  UIADD3 UR10, UPT, UPT, -UR5, 0x100000, URZ ;  /* 0x00100000050a7890 */ /* 0x000fc8000fffe1ff */
[----:B------:R-:W-:Y:S02]  /*0800*/  USHF.L.U32 UR11, UR10, 0xb, URZ ;  /* 0x0000000b0a0b7899 */ /* 0x000fe400080006ff */
[----:B------:R-:W-:Y:S02]  /*0810*/  USHF.L.U32 UR10, UR10, 0x1, URZ ;  /* 0x000000010a0a7899 */ /* 0x000fe400080006ff */
[----:B------:R-:W-:-:S04]  /*0820*/  UIADD3 UR4, UPT, UPT, -UR4, 0x100000, URZ ;  /* 0x0010000004047890 */ /* 0x000fc8000fffe1ff */
[----:B------:R-:W-:Y:S02]  /*0830*/  USHF.L.U32 UR5, UR4, 0xb, URZ ;  /* 0x0000000b04057899 */ /* 0x000fe400080006ff */
[----:B------:R-:W-:Y:S01]  /*0840*/  USHF.L.U32 UR4, UR4, 0x1, URZ ;  /* 0x0000000104047899 */ /* 0x000fe200080006ff */
[----:B------:R-:W-:Y:S01]  /*0850*/  ELECT P0, URZ, PT ;  /* 0x0000000000ff782f */ /* 0x000fe20003800000 */
[----:B-1----:R-:W-:Y:S01]  /*0860*/  ULEA UR7, UR7, UR9, 0x18 ;  /* 0x0000000907077291 */ /* 0x002fe2000f8ec0ff */
[----:B------:R-:W1:Y:S11]  /*0870*/  FENCE.VIEW.ASYNC.S ;  /* 0x00000000000073c6 */ /* 0x000e760000000000 */
[----:B-1----:R1:W3:Y:S01]  /*0880*/  SYNCS.EXCH.64 URZ, [UR7+0xc0], UR10 ;  /* 0x0000c00a07ff75b2 */ /* 0x0022e20008000100 */
[----:B------:R1:W1:Y:S01]  /*0890*/  SYNCS.EXCH.64 URZ, [UR7+0xd0], UR4 ;  /* 0x0000d00407ff75b2 */ /* 0x0002620008000100 */
[----:B------:R1:W1:Y:S01]  /*08a0*/  SYNCS.EXCH.64 URZ, [UR7+0xc8], UR10 ;  /* 0x0000c80a07ff75b2 */ /* 0x0002620008000100 */
[----:B------:R1:W1:Y:S01]  /*08b0*/  SYNCS.EXCH.64 URZ, [UR7+0xd8], UR4 ;  /* 0x0000d80407ff75b2 */ /* 0x0002620008000100 */
[----:B------:R-:W-:Y:S01]  /*08c0*/  NOP ;  /* 0x0000000000007918 */ /* 0x000fe20000000000 */
.L_x_11:
[----:B------:R-:W2:Y:S01]  /*08d0*/  SHFL.IDX PT, R2, R173, RZ, 0x1f ;  /* 0x00001fffad027589 */ /* 0x000ea200000e0000 */
[----:B------:R-:W-:Y:S01]  /*08e0*/  NOP ;  /* 0x0000000000007918 */ /* 0x000fe20000000000 */
[----:B--2---:R-:W-:-:S13]  /*08f0*/  ISETP.NE.AND P0, PT, R2, 0x3, PT ;  /* 0x000000030200780c */ /* 0x004fda0003f05270 */
[----:B------:R-:W-:Y:S05]  /*0900*/  @P0 BRA `(.L_x_12) ;  /* 0x0000000000300947 */ /* 0x000fea0003800000 */
[----:B-1----:R-:W1:Y:S01]  /*0910*/  S2UR UR5, SR_CgaCtaId ;  /* 0x00000000000579c3 */ /* 0x002e620000008800 */
[----:B------:R-:W-:Y:S01]  /*0920*/  UMOV UR7, 0x400 ;  /* 0x0000040000077882 */ /* 0x000fe20000000000 */
[----:B------:R-:W-:Y:S01]  /*0930*/  UMOV UR4, 0x20 ;  /* 0x0000002000047882 */ /* 0x000fe20000000000 */
[----:B------:R-:W-:Y:S01]  /*0940*/  ELECT P0, URZ, PT ;  /* 0x0000000000ff782f */ /* 0x000fe20003800000 */
[----:B------:R-:W-:-:S04]  /*0950*/  UIADD3 UR10, UPT, UPT, -UR4, 0x100000, URZ ;  /* 0x00100000040a7890 */ /* 0x000fc8000fffe1ff */
[----:B------:R-:W-:Y:S02]  /*0960*/  USHF.L.U32 UR11, UR10, 0xb, URZ ;  /* 0x0000000b0a0b7899 */ /* 0x000fe400080006ff */
[----:B------:R-:W-:Y:S02]  /*0970*/  USHF.L.U32 UR10, UR10, 0x1, URZ ;  /* 0x000000010a0a7899 */ /* 0x000fe400080006ff */
[----:B-1----:R-:W-:Y:S01]  /*0980*/  ULEA UR5, UR5, UR7, 0x18 ;  /* 0x0000000705057291 */ /* 0x002fe2000f8ec0ff */
[----:B------:R-:W1:Y:S11]  /*0990*/  FENCE.VIEW.ASYNC.S ;  /* 0x00000000000073c6 */ /* 0x000e760000000000 */
[----:B-1----:R2:W1:Y:S01]  /*09a0*/  SYNCS.EXCH.64 URZ, [UR5+0xe0], UR10 ;  /* 0x0000e00a05ff75b2 */ /* 0x0024620008000100 */
[----:B------:R2:W1:Y:S02]  /*09b0*/  SYNCS.EXCH.64 URZ, [UR5+0xe8], UR10 ;  /* 0x0000e80a05ff75b2 */ /* 0x0004640008000100 */
[----:B--2---:R-:W-:Y:S01]  /*09c0*/  NOP ;  /* 0x0000000000007918 */ /* 0x004fe20000000000 */
.L_x_12:
[----:B------:R-:W2:Y:S01]  /*09d0*/  SHFL.IDX PT, R2, R173, RZ, 0x1f ;  /* 0x00001fffad027589 */ /* 0x000ea200000e0000 */
[----:B------:R-:W-:Y:S01]  /*09e0*/  NOP ;  /* 0x0000000000007918 */ /* 0x000fe20000000000 */
[----:B--2---:R-:W-:-:S13]  /*09f0*/  ISETP.NE.AND P0, PT, R2, 0x4, PT ;  /* 0x000000040200780c */ /* 0x004fda0003f05270 */
[----:B------:R-:W-:Y:S05]  /*0a00*/  @P0 BRA `(.L_x_13) ;  /* 0x00000000004c0947 */ /* 0x000fea0003800000 */
[----:B-1----:R-:W1:Y:S01]  /*0a10*/  S2UR UR5, SR_CgaCtaId ;  /* 0x00000000000579c3 */ /* 0x002e620000008800 */
[----:B------:R-:W-:Y:S01]  /*0a20*/  UMOV UR9, 0x100 ;  /* 0x0000010000097882 */ /* 0x000fe20000000000 */
[----:B------:R-:W-:Y:S01]  /*0a30*/  UMOV UR7, 0x400 ;  /* 0x0000040000077882 */ /* 0x000fe20000000000 */
[----:B------:R-:W-:Y:S01]  /*0a40*/  USEL UR9, UR9, 0xe0, UP2 ;  /* 0x000000e009097887 */ /* 0x000fe20009000000 */
[----:B------:R-:W-:Y:S01]  /*0a50*/  UMOV UR4, 0x1 ;  /* 0x0000000100047882 */ /* 0x000fe20000000000 */
[----:B------:R-:W-:Y:S01]  /*0a60*/  ELECT P0, URZ, PT ;  /* 0x0000000000ff782f */ /* 0x000fe20003800000 */
[----:B------:R-:W-:-:S04]  /*0a70*/  UIADD3 UR10, UPT, UPT, -UR4, 0x100000, URZ ;  /* 0x00100000040a7890 */ /* 0x000fc8000fffe1ff */
[----:B------:R-:W-:Y:S02]  /*0a80*/  USHF.L.U32 UR11, UR10, 0xb, URZ ;  /* 0x0000000b0a0b7899 */ /* 0x000fe400080006ff */
[----:B------:R-:W-:Y:S02]  /*0a90*/  USHF.L.U32 UR10, UR10, 0x1, URZ ;  /* 0x000000010a0a7899 */ /* 0x000fe400080006ff */
[----:B------:R-:W-:-:S04]  /*0aa0*/  UIADD3 UR12, UPT, UPT, -UR9, 0x100000, URZ ;  /* 0x00100000090c7890 */ /* 0x000fc8000fffe1ff */
[----:B------:R-:W-:Y:S02]  /*0ab0*/  USHF.L.U32 UR13, UR12, 0xb, URZ ;  /* 0x0000000b0c0d7899 */ /* 0x000fe400080006ff */
[----:B------:R-:W-:Y:S02]  /*0ac0*/  USHF.L.U32 UR12, UR12, 0x1, URZ ;  /* 0x000000010c0c7899 */ /* 0x000fe400080006ff */
[----:B-1----:R-:W-:Y:S01]  /*0ad0*/  ULEA UR5, UR5, UR7, 0x18 ;  /* 0x0000000705057291 */ /* 0x002fe2000f8ec0ff */
[----:B------:R-:W1:Y:S11]  /*0ae0*/  FENCE.VIEW.ASYNC.S ;  /* 0x00000000000073c6 */ /* 0x000e760000000000 */
[----:B-1----:R2:W1:Y:S01]  /*0af0*/  SYNCS.EXCH.64 URZ, [UR5+0xf0], UR10 ;  /* 0x0000f00a05ff75b2 */ /* 0x0024620008000100 */
[----:B------:R2:W1:Y:S01]  /*0b00*/  SYNCS.EXCH.64 URZ, [UR5+0x100], UR12 ;  /* 0x0001000c05ff75b2 */ /* 0x0004620008000100 */
[----:B------:R2:W1:Y:S01]  /*0b10*/  SYNCS.EXCH.64 URZ, [UR5+0xf8], UR10 ;  /* 0x0000f80a05ff75b2 */ /* 0x0004620008000100 */
[----:B------:R2:W1:Y:S02]  /*0b20*/  SYNCS.EXCH.64 URZ, [UR5+0x108], UR12 ;  /* 0x0001080c05ff75b2 */ /* 0x0004640008000100 */
[----:B--2---:R-:W-:Y:S01]  /*0b30*/  NOP ;  /* 0x0000000000007918 */ /* 0x004fe20000000000 */
.L_x_13:
[----:B------:R-:W2:Y:S01]  /*0b40*/  SHFL.IDX PT, R2, R173, RZ, 0x1f ;  /* 0x00001fffad027589 */ /* 0x000ea200000e0000 */
[----:B------:R-:W-:Y:S01]  /*0b50*/  NOP ;  /* 0x0000000000007918 */ /* 0x000fe20000000000 */
[----:B--2---:R-:W-:-:S13]  /*0b60*/  ISETP.NE.AND P0, PT, R2, 0x5, PT ;  /* 0x000000050200780c */ /* 0x004fda0003f05270 */
[----:B------:R-:W-:Y:S05]  /*0b70*/  @P0 BRA `(.L_x_14) ;  /* 0x0000000000580947 */ /* 0x000fea0003800000 */
[----:B-1----:R-:W1:Y:S01]  /*0b80*/  S2UR UR7, SR_CgaCtaId ;  /* 0x00000000000779c3 */ /* 0x002e620000008800 */
        /* <DEDUP_REMOVED lines=12> */
[----:B-1----:R2:W1:Y:S01]  /*0c50*/  SYNCS.EXCH.64 URZ, [UR7+0x110], UR10 ;  /* 0x0001100a07ff75b2 */ /* 0x0024620008000100 */
[----:B------:R2:W1:Y:S01]  /*0c60*/  SYNCS.EXCH.64 URZ, [UR7+0x130], UR4 ;  /* 0x0001300407ff75b2 */ /* 0x0004620008000100 */
[----:B------:R2:W1:Y:S01]  /*0c70*/  SYNCS.EXCH.64 URZ, [UR7+0x118], UR10 ;  /* 0x0001180a07ff75b2 */ /* 0x0004620008000100 */
[----:B------:R2:W1:Y:S01]  /*0c80*/  SYNCS.EXCH.64 URZ, [UR7+0x138], UR4 ;  /* 0x0001380407ff75b2 */ /* 0x0004620008000100 */
[----:B------:R2:W1:Y:S01]  /*0c90*/  SYNCS.EXCH.64 URZ, [UR7+0x120], UR10 ;  /* 0x0001200a07ff75b2 */ /* 0x0004620008000100 */
[----:B------:R2:W1:Y:S01]  /*0ca0*/  SYNCS.EXCH.64 URZ, [UR7+0x140], UR4 ;  /* 0x0001400407ff75b2 */ /* 0x0004620008000100 */
[----:B------:R2:W1:Y:S01]  /*0cb0*/  SYNCS.EXCH.64 URZ, [UR7+0x128], UR10 ;  /* 0x0001280a07ff75b2 */ /* 0x0004620008000100 */
[----:B------:R2:W1:Y:S02]  /*0cc0*/  SYNCS.EXCH.64 URZ, [UR7+0x148], UR4 ;  /* 0x0001480407ff75b2 */ /* 0x0004640008000100 */
[----:B--2---:R-:W-:Y:S01]  /*0cd0*/  NOP ;  /* 0x0000000000007918 */ /* 0x004fe20000000000 */
.L_x_14:
        /* <DEDUP_REMOVED lines=18> */
.L_x_15:
[----:B-1----:R-:W1:Y:S01]  /*0e00*/  S2UR UR5, SR_CTAID.X ;  /* 0x00000000000579c3 */ /* 0x002e620000002500 */
[----:B------:R-:W-:-:S05]  /*0e10*/  CS2R.32 R170, SR_CgaSize ;  /* 0x0000000000aa7805 */ /* 0x000fca0000008a00 */
[----:B------:R-:W-:-:S05]  /*0e20*/  IMAD R170, R170, -0xa0, RZ ;  /* 0xffffff60aaaa7824 */ /* 0x000fca00078e02ff */
[----:B------:R-:W-:-:S14]  /*0e30*/  R2UR UR9, R170 ;  /* 0x00000000aa0972ca */ /* 0x000fdc00000e0000 */
[----:B------:R-:W2:Y:S01]  /*0e40*/  LDCU UR9, c[0x0][UR9+0x2b0] ;  /* 0x00005600090977ac */ /* 0x000ea20008000800 */
[----:B------:R-:W-:Y:S01]  /*0e50*/  NOP ;  /* 0x0000000000007918 */ /* 0x000fe20000000000 */
[----:B------:R-:W-:-:S05]  /*0e60*/  CS2R.32 R170, SR_CgaSize ;  /* 0x0000000000aa7805 */ /* 0x000fca0000008a00 */
[----:B------:R-:W-:-:S05]  /*0e70*/  IMAD R170, R170, -0xa0, RZ ;  /* 0xffffff60aaaa7824 */ /* 0x000fca00078e02ff */
[----:B------:R-:W-:-:S14]  /*0e80*/  R2UR UR7, R170 ;  /* 0x00000000aa0772ca */ /* 0x000fdc00000e0000 */
[----:B------:R-:W3:Y:S01]  /*0e90*/  LDCU UR7, c[0x0][UR7+0x2b4] ;  /* 0x00005680070777ac */ /* 0x000ee20008000800 */
[----:B------:R-:W4:Y:S08]  /*0ea0*/  S2UR UR4, SR_CTAID.Y ;  /* 0x00000000000479c3 */ /* 0x000f300000002600 */
[----:B------:R-:W3:Y:S01]  /*0eb0*/  LDC R9, c[0x0][0xb24] ;  /* 0x0002c900ff097b82 */ /* 0x000ee20000000800 */
[----:B-1----:R-:W-:-:S02]  /*0ec0*/  I2FP.F32.U32 R5, UR5 ;  /* 0x0000000500057c45 */ /* 0x002fc40008201000 */
[----:B------:R-:W-:-:S05]  /*0ed0*/  CS2R.32 R3, SR_CgaSize ;  /* 0x0000000000037805 */ /* 0x000fca0000008a00 */
[----:B------:R-:W-:-:S06]  /*0ee0*/  IMAD R3, R3, -0xa0, RZ ;  /* 0xffffff6003037824 */ /* 0x000fcc00078e02ff */
[----:B------:R-:W1:Y:S01]  /*0ef0*/  LDC R3, c[0x0][R3+0x2a0] ;  /* 0x0000a80003037b82 */ /* 0x000e620000000800 */
[----:B------:R-:W-:Y:S01]  /*0f00*/  MOV R21, UR5 ;  /* 0x0000000500157c02 */ /* 0x000fe20008000f00 */
[----:B--2---:R-:W-:Y:S01]  /*0f10*/  FMUL R5, R5, UR9 ;  /* 0x0000000905057c20 */ /* 0x004fe20008400000 */
[----:B----4-:R-:W-:Y:S02]  /*0f20*/  I2FP.F32.U32 R4, UR4 ;  /* 0x0000000400047c45 */ /* 0x010fe40008201000 */
[----:B------:R-:W-:-:S05]  /*0f30*/  CS2R.32 R2, SR_CgaSize ;  /* 0x0000000000027805 */ /* 0x000fca0000008a00 */
[----:B------:R-:W-:-:S06]  /*0f40*/  IMAD R2, R2, -0xa0, RZ ;  /* 0xffffff6002027824 */ /* 0x000fcc00078e02ff */
[----:B------:R-:W2:Y:S01]  /*0f50*/  LDC R2, c[0x0][R2+0x2a4] ;  /* 0x0000a90002027b82 */ /* 0x000ea20000000800 */
[----:B------:R-:W4:Y:S01]  /*0f60*/  F2I.U32.TRUNC.NTZ R170, R5 ;  /* 0x0000000500aa7305 */ /* 0x000f22000020f000 */
[----:B------:R-:W-:Y:S01]  /*0f70*/  MOV R20, UR4 ;  /* 0x0000000400147c02 */ /* 0x000fe20008000f00 */
[----:B---3--:R-:W-:-:S05]  /*0f80*/  FMUL R4, R4, UR7 ;  /* 0x0000000704047c20 */ /* 0x008fca0008400000 */
[----:B------:R-:W-:Y:S01]  /*0f90*/  BAR.SYNC.DEFER_BLOCKING 0x0 ;  /* 0x0000000000007b1d */ /* 0x000fe20000010000 */
[----:B------:R-:W-:-:S05]  /*0fa0*/  ISETP.GE.AND P0, PT, R9, 0x1, PT ;  /* 0x000000010900780c */ /* 0x000fca0003f06270 */
[----:B------:R-:W3:Y:S02]  /*0fb0*/  F2I.U32.TRUNC.NTZ R147, R4 ;  /* 0x0000000400937305 */ /* 0x000ee4000020f000 */
[----:B------:R-:W2:Y:S01]  /*0fc0*/  S2UR UR36, SR_CTAID.Z ;  /* 0x00000000002479c3 */ /* 0x000ea20000002700 */
[----:B----4-:R-:W-:-:S05]  /*0fd0*/  IADD3 R170, PT, PT, -R170, RZ, RZ ;  /* 0x000000ffaaaa7210 */ /* 0x010fca0007ffe1ff */
[----:B-1----:R-:W-:Y:S01]  /*0fe0*/  IMAD R170, R3, R170, UR5 ;  /* 0x0000000503aa7e24 */ /* 0x002fe2000f8e02aa */
[----:B---3--:R-:W-:-:S05]  /*0ff0*/  IADD3 R147, PT, PT, -R147, RZ, RZ ;  /* 0x000000ff93937210 */ /* 0x008fca0007ffe1ff */
[----:B--2---:R-:W-:Y:S01]  /*1000*/  IMAD R147, R2, R147, UR4 ;  /* 0x0000000402937e24 */ /* 0x004fe2000f8e0293 */
[----:B------:R-:W-:Y:S06]  /*1010*/  @!P0 BRA `(.L_x_16) ;  /* 0x0000000000b88947 */ /* 0x000fec0003800000 */
[----:B------:R-:W1:Y:S01]  /*1020*/  LDC.64 R4, c[0x0][0xb18] ;  /* 0x0002c600ff047b82 */ /* 0x000e620000000a00 */
[----:B------:R-:W-:-:S07]  /*1030*/  ISETP.NE.AND P0, PT, R9, 0x1, PT ;  /* 0x000000010900780c */ /* 0x000fce0003f05270 */
[----:B------:R-:W2:Y:S08]  /*1040*/  LDC R10, c[0x0][0xb0c] ;  /* 0x0002c300ff0a7b82 */ /* 0x000eb00000000800 */
[----:B------:R-:W3:Y:S08]  /*1050*/  LDC R11, c[0x0][0x370] ;  /* 0x0000dc00ff0b7b82 */ /* 0x000ef00000000800 */
[----:B------:R-:W4:Y:S01]  /*1060*/  LDC R12, c[0x0][0x374] ;  /* 0x0000dd00ff0c7b82 */ /* 0x000f220000000800 */
[----:B-1----:R-:W-:-:S07]  /*1070*/  ISETP.NE.AND P1, PT, R4, 0x1, PT ;  /* 0x000000010400780c */ /* 0x002fce0003f25270 */
[----:B------:R-:W3:Y:S01]  /*1080*/  LDC.64 R6, c[0x0][0xb10] ;  /* 0x0002c400ff067b82 */ /* 0x000ee20000000a00 */
[----:B--2---:R-:W-:-:S07]  /*1090*/  ISETP.NE.AND P2, PT, R10, 0x1, PT ;  /* 0x000000010a00780c */ /* 0x004fce0003f45270 */
[----:B------:R-:W1:Y:S08]  /*10a0*/  LDC R8, c[0x0][0xb20] ;  /* 0x0002c800ff087b82 */ /* 0x000e700000000800 */
[----:B------:R-:W2:Y:S01]  /*10b0*/  LDC.64 R2, c[0x0][0xb28] ;  /* 0x0002ca00ff027b82 */ /* 0x000ea20000000a00 */
[----:B----4-:R-:W-:-:S04]  /*10c0*/  IMAD.HI.U32 R13, R12, R5, RZ ;  /* 0x000000050c0d7227 */ /* 0x010fc800078e00ff */
[----:B------:R-:W-:-:S04]  /*10d0*/  IMAD.HI.U32 R5, R20, R5, RZ ;  /* 0x0000000514057227 */ /* 0x000fc800078e00ff */
[----:B---3--:R-:W-:-:S04]  /*10e0*/  IMAD.HI.U32 R14, R11, R6, RZ ;  /* 0x000000060b0e7227 */ /* 0x008fc800078e00ff */
[C---:B------:R-:W-:Y:S01]  /*10f0*/  IMAD.HI.U32 R16, R21.reuse, R6, RZ ;  /* 0x0000000615107227 */ /* 0x040fe200078e00ff */
[-C--:B------:R-:W-:Y:S02]  /*1100*/  @P2 SHF.R.U32.HI R11, RZ, R7.reuse, R14 ;  /* 0x00000007ff0b2219 */ /* 0x080fe4000001160e */
[-C--:B-1----:R-:W-:Y:S02]  /*1110*/  @P1 SHF.R.U32.HI R12, RZ, R8.reuse, R13 ;  /* 0x00000008ff0c1219 */ /* 0x082fe4000001160d */
[----:B------:R-:W-:Y:S02]  /*1120*/  SHF.R.U32.HI R5, RZ, R8, R5 ;  /* 0x00000008ff057219 */ /* 0x000fe40000011605 */
[----:B------:R-:W-:Y:S02]  /*1130*/  SHF.R.U32.HI R16, RZ, R7, R16 ;  /* 0x00000007ff107219 */ /* 0x000fe40000011610 */
[----:B------:R-:W-:Y:S01]  /*1140*/  SEL R5, R20, R5, !P1 ;  /* 0x0000000514057207 */ /* 0x000fe20004800000 */
[----:B--2---:R-:W-:Y:S01]  /*1150*/  IMAD.HI.U32 R14, R12, R2, RZ ;  /* 0x000000020c0e7227 */ /* 0x004fe200078e00ff */
[----:B------:R-:W-:-:S02]  /*1160*/  SEL R7, R21, R16, !P2 ;  /* 0x0000001015077207 */ /* 0x000fc40005000000 */
[----:B------:R-:W-:Y:S01]  /*1170*/  IADD3 R13, PT, PT, -R5, RZ, RZ ;  /* 0x000000ff050d7210 */ /* 0x000fe20007ffe1ff */
[----:B------:R-:W-:Y:S01]  /*1180*/  IMAD.HI.U32 R6, R11, R2, RZ ;  /* 0x000000020b067227 */ /* 0x000fe200078e00ff */
[----:B------:R-:W-:-:S03]  /*1190*/  @P0 SHF.R.U32.HI R12, RZ, R3, R14 ;  /* 0x00000003ff0c0219 */ /* 0x000fc6000001160e */
[----:B------:R-:W-:Y:S01]  /*11a0*/  IMAD R13, R4, R13, R20 ;  /* 0x0000000d040d7224 */ /* 0x000fe200078e0214 */
[----:B------:R-:W-:Y:S01]  /*11b0*/  @P0 SHF.R.U32.HI R11, RZ, R3, R6 ;  /* 0x00000003ff0b0219 */ /* 0x000fe20000011606 */
[----:B------:R-:W-:-:S04]  /*11c0*/  IMAD R12, R12, R9, RZ ;  /* 0x000000090c0c7224 */ /* 0x000fc800078e02ff */
[----:B------:R-:W-:Y:S01]  /*11d0*/  IMAD R6, R11, R9, RZ ;  /* 0x000000090b067224 */ /* 0x000fe200078e02ff */
[----:B------:R-:W-:-:S04]  /*11e0*/  ISETP.GE.AND P1, PT, R5, R12, PT ;  /* 0x0000000c0500720c */ /* 0x000fc80003f26270 */
[----:B------:R-:W-:Y:S01]  /*11f0*/  ISETP.GE.OR P1, PT, R7, R6, P1 ;  /* 0x000000060700720c */ /* 0x000fe20000f26670 */
[----:B------:R-:W-:-:S05]  /*1200*/  IMAD.HI.U32 R6, R5, R2, RZ ;  /* 0x0000000205067227 */ /* 0x000fca00078e00ff */
[----:B------:R-:W-:-:S04]  /*1210*/  SHF.R.U32.HI R6, RZ, R3, R6 ;  /* 0x00000003ff067219 */ /* 0x000fc80000011606 */
[----:B------:R-:W-:-:S03]  /*1220*/  SEL R6, R5, R6, !P0 ;  /* 0x0000000605067207 */ /* 0x000fc60004000000 */
[----:B------:R-:W-:Y:S01]  /*1230*/  @!P1 IMAD.HI.U32 R8, R7, R2, RZ ;  /* 0x0000000207089227 */ /* 0x000fe200078e00ff */
[----:B------:R-:W-:-:S04]  /*1240*/  IADD3 R2, PT, PT, -R6, RZ, RZ ;  /* 0x000000ff06027210 */ /* 0x000fc80007ffe1ff */
[----:B------:R-:W-:Y:S01]  /*1250*/  @!P1 SHF.R.U32.HI R8, RZ, R3, R8 ;  /* 0x00000003ff089219 */ /* 0x000fe20000011608 */
[----:B------:R-:W-:-:S03]  /*1260*/  IMAD R2, R9, R2, R5 ;  /* 0x0000000209027224 */ /* 0x000fc600078e0205 */
[----:B------:R-:W-:-:S05]  /*1270*/  @!P1 SEL R3, R7, R8, !P0 ;  /* 0x0000000807039207 */ /* 0x000fca0004000000 */
[--C-:B------:R-:W-:Y:S02]  /*1280*/  @!P1 IMAD.IADD R6, R6, 0x1, -R3.reuse ;  /* 0x0000000106069824 */ /* 0x100fe400078e0a03 */
[----:B------:R-:W-:Y:S01]  /*1290*/  @!P1 IMAD R3, R2, R11, R3 ;  /* 0x0000000b02039224 */ /* 0x000fe200078e0203 */
[----:B------:R-:W-:Y:S01]  /*12a0*/  IADD3 R2, PT, PT, -R7, RZ, RZ ;  /* 0x000000ff07027210 */ /* 0x000fe20007ffe1ff */
[----:B------:R-:W-:Y:S02]  /*12b0*/  @!P1 IMAD R5, R6, R9, R7 ;  /* 0x0000000906059224 */ /* 0x000fe400078e0207 */
[----:B------:R-:W-:Y:S02]  /*12c0*/  @!P1 IMAD.MOV.U32 R7, RZ, RZ, R3 ;  /* 0x000000ffff079224 */ /* 0x000fe400078e0003 */
[----:B------:R-:W-:Y:S02]  /*12d0*/  IMAD R2, R10, R2, R21 ;  /* 0x000000020a027224 */ /* 0x000fe400078e0215 */
[----:B------:R-:W-:-:S02]  /*12e0*/  IMAD R20, R5, R4, R13 ;  /* 0x0000000405147224 */ /* 0x000fc400078e020d */
[----:B------:R-:W-:Y:S02]  /*12f0*/  IMAD R21, R7, R10, R2 ;  /* 0x0000000a07157224 */ /* 0x000fe400078e0202 */
.L_x_16:
[----:B------:R-:W1:Y:S01]  /*1300*/  LDCU UR4, c[0x0][0xb30] ;  /* 0x00016600ff0477ac */ /* 0x000e620008000800 */
[----:B------:R-:W2:Y:S08]  /*1310*/  S2UR UR37, SR_CgaCtaId ;  /* 0x00000000002579c3 */ /* 0x000eb00000008800 */
[----:B------:R-:W3:Y:S01]  /*1320*/  LDC R72, c[0x0][0xb24] ;  /* 0x0002c900ff487b82 */ /* 0x000ee20000000800 */
[----:B-1----:R-:W-:-:S09]  /*1330*/  UISETP.NE.AND UP1, UPT, UR4, 0x1, UPT ;  /* 0x000000010400788c */ /* 0x002fd2000bf25270 */
[----:B--2---:R-:W-:Y:S05]  /*1340*/  BRA.U UP1, `(.L_x_17) ;  /* 0x0000000101407547 */ /* 0x004fea000b800000 */
[----:B------:R-:W1:Y:S08]  /*1350*/  LDC.64 R4, c[0x0][0xb10] ;  /* 0x0002c400ff047b82 */ /* 0x000e700000000a00 */
[----:B------:R-:W2:Y:S08]  /*1360*/  LDC.64 R2, c[0x0][0xb18] ;  /* 0x0002c600ff027b82 */ /* 0x000eb00000000a00 */
[----:B------:R-:W4:Y:S08]  /*1370*/  LDC R6, c[0x0][0xb20] ;  /* 0x0002c800ff067b82 */ /* 0x000f300000000800 */
[----:B------:R-:W3:Y:S01]  /*1380*/  LDC R8, c[0x0][0xb0c] ;  /* 0x0002c300ff087b82 */ /* 0x000ee20000000800 */
[----:B-1----:R-:W-:-:S05]  /*1390*/  IMAD.HI.U32 R4, R21, R4, RZ ;  /* 0x0000000415047227 */ /* 0x002fca00078e00ff */
[----:B------:R-:W-:Y:S01]  /*13a0*/  SHF.R.U32.HI R4, RZ, R5, R4 ;  /* 0x00000005ff047219 */ /* 0x000fe20000011604 */
[----:B--2---:R-:W-:Y:S01]  /*13b0*/  IMAD.HI.U32 R3, R20, R3, RZ ;  /* 0x0000000314037227 */ /* 0x004fe200078e00ff */
[----:B------:R-:W-:-:S04]  /*13c0*/  ISETP.NE.AND P0, PT, R2, 0x1, PT ;  /* 0x000000010200780c */ /* 0x000fc80003f05270 */
[----:B----4-:R-:W-:-:S04]  /*13d0*/  SHF.R.U32.HI R3, RZ, R6, R3 ;  /* 0x00000006ff037219 */ /* 0x010fc80000011603 */
[----:B------:R-:W-:Y:S02]  /*13e0*/  SEL R3, R20, R3, !P0 ;  /* 0x0000000314037207 */ /* 0x000fe40004000000 */
[----:B---3--:R-:W-:-:S04]  /*13f0*/  ISETP.NE.AND P1, PT, R8, 0x1, PT ;  /* 0x000000010800780c */ /* 0x008fc80003f25270 */
[----:B------:R-:W-:-:S05]  /*1400*/  SEL R4, R21, R4, !P1 ;  /* 0x0000000415047207 */ /* 0x000fca0004800000 */
[----:B------:R-:W-:Y:S02]  /*1410*/  IMAD.IADD R5, R3, 0x1, -R4 ;  /* 0x0000000103057824 */ /* 0x000fe400078e0a04 */
[----:B------:R-:W-:Y:S02]  /*1420*/  IMAD.IADD R3, R4, 0x1, -R3 ;  /* 0x0000000104037824 */ /* 0x000fe400078e0a03 */
[----:B------:R-:W-:Y:S02]  /*1430*/  IMAD R21, R5, R8, R21 ;  /* 0x0000000805157224 */ /* 0x000fe400078e0215 */
[----:B------:R-:W-:-:S07]  /*1440*/  IMAD R20, R3, R2, R20 ;  /* 0x0000000203147224 */ /* 0x000fce00078e0214 */
.L_x_17:
[----:B------:R-:W-:Y:S01]  /*1450*/  BAR.SYNC.DEFER_BLOCKING 0x0 ;  /* 0x0000000000007b1d */ /* 0x000fe20000010000 */
[----:B------:R-:W-:Y:S01]  /*1460*/  UISETP.NE.AND UP1, UPT, UR8, 0x2, UPT ;  /* 0x000000020800788c */ /* 0x000fe2000bf25270 */
[----:B------:R-:W-:Y:S02]  /*1470*/  ISETP.NE.OR P5, PT, R0, 0x2, !P5 ;  /* 0x000000020000780c */ /* 0x000fe40006fa5670 */
[----:B------:R-:W-:-:S06]  /*1480*/  LOP3.LUT R2, R189, 0x1f, RZ, 0xc0, !PT ;  /* 0x0000001fbd027812 */ /* 0x000fcc00078ec0ff */
[----:B------:R-:W-:Y:S05]  /*1490*/  BRA.U UP1, `(.L_x_18) ;  /* 0x0000001501747547 */ /* 0x000fea000b800000 */
[----:B------:R-:W1:Y:S01]  /*14a0*/  LDCU UR13, c[0x0][0x38c] ;  /* 0x00007180ff0d77ac */ /* 0x000e620008000800 */
[----:B------:R-:W2:Y:S01]  /*14b0*/  LDC R9, c[0x0][0x370] ;  /* 0x0000dc00ff097b82 */ /* 0x000ea20000000800 */
[----:B------:R-:W-:Y:S01]  /*14c0*/  PLOP3.LUT P1, PT, PT, PT, UP2, 0x80, 0x8 ;  /* 0x000000000008781c */ /* 0x000fe20003f2f028 */
[----:B------:R-:W-:Y:S01]  /*14d0*/  IMAD.MOV.U32 R15, RZ, RZ, 0x1 ;  /* 0x00000001ff0f7424 */ /* 0x000fe200078e00ff */
[----:B------:R-:W-:Y:S01]  /*14e0*/  ISETP.EQ.OR P4, PT, R2, RZ, P5 ;  /* 0x000000ff0200720c */ /* 0x000fe20002f82670 */
[----:B------:R-:W-:Y:S01]  /*14f0*/  IMAD.MOV.U32 R14, RZ, RZ, RZ ;  /* 0x000000ffff0e7224 */ /* 0x000fe200078e00ff */
[----:B------:R-:W-:Y:S02]  /*1500*/  PLOP3.LUT P1, PT, P1, PT, PT, 0x8, 0x80 ;  /* 0x000000000080781c */ /* 0x000fe40000f2e170 */
[----:B------:R-:W-:Y:S01]  /*1510*/  CS2R R12, SRZ ;  /* 0x00000000000c7805 */ /* 0x000fe2000001ff00 */
[----:B------:R-:W-:Y:S01]  /*1520*/  IMAD.MOV.U32 R10, RZ, RZ, 0x1 ;  /* 0x00000001ff0a7424 */ /* 0x000fe200078e00ff */
[----:B------:R-:W4:Y:S01]  /*1530*/  LDC R0, c[0x0][0x374] ;  /* 0x0000dd00ff007b82 */ /* 0x000f220000000800 */
[----:B------:R-:W2:Y:S01]  /*1540*/  LDCU.64 UR22, c[0x0][0x348] ;  /* 0x00006900ff1677ac */ /* 0x000ea20008000a00 */
[----:B------:R-:W-:Y:S01]  /*1550*/  UMOV UR6, URZ ;  /* 0x000000ff00067c82 */ /* 0x000fe20008000000 */
[----:B-1----:R-:W-:-:S04]  /*1560*/  UIADD3 UR5, UPT, UPT, UR13, 0x3f, URZ ;  /* 0x0000003f0d057890 */ /* 0x002fc8000fffe0ff */
[----:B------:R-:W-:-:S04]  /*1570*/  USHF.R.S32.HI UR4, URZ, 0x1f, UR5 ;  /* 0x0000001fff047899 */ /* 0x000fc80008011405 */
[----:B------:R-:W-:-:S04]  /*1580*/  ULEA.HI UR4, UR4, UR5, URZ, 0x6 ;  /* 0x0000000504047291 */ /* 0x000fc8000f8f30ff */
[----:B------:R-:W-:Y:S02]  /*1590*/  USHF.R.S32.HI UR15, URZ, 0x6, UR4 ;  /* 0x00000006ff0f7899 */ /* 0x000fe40008011404 */
[----:B------:R-:W-:Y:S02]  /*15a0*/  UIADD3 UR4, UPT, UPT, UR13, -0x1, URZ ;  /* 0xffffffff0d047890 */ /* 0x000fe4000fffe0ff */
[----:B------:R-:W-:Y:S02]  /*15b0*/  UISETP.LT.U32.AND UP0, UPT, UR15, 0xc, UPT ;  /* 0x0000000c0f00788c */ /* 0x000fe4000bf01070 */
[----:B------:R-:W-:Y:S02]  /*15c0*/  UISETP.GE.U32.AND UP1, UPT, UR4, -0x7f, UPT ;  /* 0xffffff810400788c */ /* 0x000fe4000bf26070 */
[----:B------:R-:W-:Y:S02]  /*15d0*/  USEL UR14, UR15, 0xc, UP0 ;  /* 0x0000000c0f0e7887 */ /* 0x000fe40008000000 */
[----:B------:R-:W-:-:S02]  /*15e0*/  UIADD3 UR13, UPT, UPT, UR13, 0x7e, URZ ;  /* 0x0000007e0d0d7890 */ /* 0x000fc4000fffe0ff */
[----:B------:R-:W-:Y:S02]  /*15f0*/  UIADD3 UR5, UPT, UPT, UR14, -0x1, URZ ;  /* 0xffffffff0e057890 */ /* 0x000fe4000fffe0ff */
[----:B------:R-:W-:-:S03]  /*1600*/  UIADD3 UR7, UPT, UPT, UR15, -UR14, URZ ;  /* 0x8000000e0f077290 */ /* 0x000fc6000fffe0ff */
[----:B------:R-:W-:-:S04]  /*1610*/  @UP1 UIADD3 UR5, UPT, UPT, UR14, URZ, URZ ;  /* 0x000000ff0e051290 */ /* 0x000fc8000fffe0ff */
[----:B--2---:R-:W-:-:S12]  /*1620*/  UIADD3 UR5, UPT, UPT, UR5, 0x1, URZ ;  /* 0x0000000105057890 */ /* 0x004fd8000fffe0ff */
.L_x_36:
[----:B------:R-:W-:Y:S01]  /*1630*/  UISETP.NE.AND UP0, UPT, UR37, URZ, UPT ;  /* 0x000000ff2500728c */ /* 0x000fe2000bf05270 */
[----:B------:R-:W1:Y:S08]  /*1640*/  S2UR UR37, SR_CgaCtaId ;  /* 0x00000000002579c3 */ /* 0x000e700000008800 */
[----:B------:R-:W-:Y:S05]  /*1650*/  BRA.U UP0, `(.L_x_19) ;  /* 0x0000000100347547 */ /* 0x000fea000b800000 */
[----:B------:R-:W2:Y:S01]  /*1660*/  S2R R2, SR_CgaCtaId ;  /* 0x0000000000027919 */ /* 0x000ea20000008800 */
[----:B------:R-:W-:-:S04]  /*1670*/  MOV R3, 0x400 ;  /* 0x0000040000037802 */ /* 0x000fc80000000f00 */
[----:B--2---:R-:W-:Y:S02]  /*1680*/  LEA R3, R2, R3, 0x18 ;  /* 0x0000000302037211 */ /* 0x004fe400078ec0ff */
[----:B------:R-:W-:-:S03]  /*1690*/  SHF.L.U32 R2, R10, 0x1f, RZ ;  /* 0x0000001f0a027819 */ /* 0x000fc600000006ff */
[----:B------:R-:W-:-:S04]  /*16a0*/  IMAD R3, R12, 0x8, R3 ;  /* 0x000000080c037824 */ /* 0x000fc800078e0203 */
[----:B------:R-:W2:Y:S02]  /*16b0*/  SYNCS.PHASECHK.TRANS64.TRYWAIT P0, [R3+URZ+0x160], R2 ;  /* 0x00016002030075a7 */ /* 0x000ea400080011ff */
[----:B--2---:R-:W-:Y:S05]  /*16c0*/  @!P0 BRA `(.L_x_20) ;  /* 0x0000006c00fc8947 */ /* 0x004fea0003800000 */
.L_x_115:
[----:B------:R-:W-:Y:S01]  /*16d0*/  VIADD R12, R12, 0x1 ;  /* 0x000000010c0c7836 */ /* 0x000fe20000000000 */
[----:B------:R2:W-:Y:S04]  /*16e0*/  SYNCS.ARRIVE.TRANS64.A1T0 RZ, [R3+URZ+0x150], RZ ;  /* 0x000150ff03ff79a7 */ /* 0x0005e800081000ff */
[----:B------:R-:W-:-:S04]  /*16f0*/  ISETP.NE.AND P0, PT, R12, 0x2, PT ;  /* 0x000000020c00780c */ /* 0x000fc80003f05270 */
[----:B------:R-:W-:Y:S02]  /*1700*/  SEL R12, R12, RZ, P0 ;  /* 0x000000ff0c0c7207 */ /* 0x000fe40000000000 */
[----:B--2---:R-:W-:-:S04]  /*1710*/  SEL R3, RZ, 0x1, P0 ;  /* 0x00000001ff037807 */ /* 0x004fc80000000000 */
[----:B------:R-:W-:-:S07]  /*1720*/  LOP3.LUT R10, R10, R3, RZ, 0x3c, !PT ;  /* 0x000000030a0a7212 */ /* 0x000fce00078e3cff */
.L_x_19:
[----:B------:R-:W-:Y:S01]  /*1730*/  UMOV UR4, 0x400 ;  /* 0x0000040000047882 */ /* 0x000fe20000000000 */
[----:B------:R-:W-:Y:S01]  /*1740*/  SHF.L.U32 R2, R15, 0x1f, RZ ;  /* 0x0000001f0f027819 */ /* 0x000fe200000006ff */
[----:B-1----:R-:W-:Y:S01]  /*1750*/  ULEA UR4, UR37, UR4, 0x18 ;  /* 0x0000000425047291 */ /* 0x002fe2000f8ec0ff */
[----:B------:R-:W-:Y:S01]  /*1760*/  R2UR UR35, R21 ;  /* 0x00000000152372ca */ /* 0x000fe200000e0000 */
[----:B------:R-:W-:Y:S01]  /*1770*/  UISETP.GE.U32.AND UP0, UPT, UR13, 0x7f, UPT ;  /* 0x0000007f0d00788c */ /* 0x000fe2000bf06070 */
[----:B------:R-:W-:Y:S01]  /*1780*/  R2UR UR11, R20 ;  /* 0x00000000140b72ca */ /* 0x000fe200000e0000 */
[----:B------:R-:W-:Y:S01]  /*1790*/  ULEA UR8, UR6, UR4, 0x3 ;  /* 0x0000000406087291 */ /* 0x000fe2000f8e18ff */
[----:B------:R-:W-:-:S08]  /*17a0*/  UMOV UR24, URZ ;  /* 0x000000ff00187c82 */ /* 0x000fd00008000000 */
[----:B------:R1:W2:Y:S01]  /*17b0*/  SYNCS.PHASECHK.TRANS64.TRYWAIT P0, [UR8+0x60], R2 ;  /* 0x00006002ff0075a7 */ /* 0x0002a20008001108 */
[----:B------:R-:W-:Y:S02]  /*17c0*/  USHF.L.U32 UR35, UR35, 0x7, URZ ;  /* 0x0000000723237899 */ /* 0x000fe400080006ff */
[----:B------:R-:W-:Y:S01]  /*17d0*/  USHF.L.U32 UR11, UR11, 0x7, URZ ;  /* 0x000000070b0b7899 */ /* 0x000fe200080006ff */
[----:B------:R-:W-:Y:S11]  /*17e0*/  BRA.U !UP0, `(.L_x_21) ;  /* 0x0000000108a47547 */ /* 0x000ff6000b800000 */
[----:B------:R-:W-:Y:S01]  /*17f0*/  UMOV UR16, URZ ;  /* 0x000000ff00107c82 */ /* 0x000fe20008000000 */
[----:B------:R-:W-:-:S05]  /*1800*/  UMOV UR17, UR6 ;  /* 0x0000000600117c82 */ /* 0x000fca0008000000 */
.L_x_26:
[----:B-1----:R-:W-:Y:S01]  /*1810*/  ULEA UR33, UR17, UR4, 0x3 ;  /* 0x0000000411217291 */ /* 0x002fe2000f8e18ff */
[----:B--2---:R-:W-:Y:S01]  /*1820*/  @!P5 MOV R3, 0x4000 ;  /* 0x000040000003d802 */ /* 0x004fe20000000f00 */
[----:B--2---:R-:W-:Y:S10]  /*1830*/  @P0 BRA `(.L_x_22) ;  /* 0x00000000000c0947 */ /* 0x004ff40003800000 */
[----:B------:R-:W-:-:S04]  /*1840*/  SHF.L.U32 R5, R15, 0x1f, RZ ;  /* 0x0000001f0f057819 */ /* 0x000fc800000006ff */
[----:B------:R-:W2:Y:S02]  /*1850*/  SYNCS.PHASECHK.TRANS64.TRYWAIT P0, [UR33+0x60], R5 ;  /* 0x00006005ff0075a7 */ /* 0x000ea40008001121 */
[----:B--2---:R-:W-:Y:S05]  /*1860*/  @!P0 BRA `(.L_x_23) ;  /* 0x0000006c00a88947 */ /* 0x004fea0003800000 */
.L_x_22:
[----:B------:R2:W-:Y:S01]  /*1870*/  @!P5 SYNCS.ARRIVE.TRANS64 RZ, [UR33], R3 ;  /* 0x00000003ffffd9a7 */ /* 0x0005e20008000021 */
[----:B------:R-:W-:Y:S04]  /*1880*/  BSSY.RECONVERGENT B0, `(.L_x_24) ;  /* 0x0000003000007945 */ /* 0x000fe80003800200 */
[----:B------:R-:W-:Y:S05]  /*1890*/  @P4 BRA `(.L_x_25) ;  /* 0x0000000000044947 */ /* 0x000fea0003800000 */
[----:B------:R-:W-:Y:S05]  /*18a0*/  BPT.TRAP 0x1 ;  /* 0x000000040000795c */ /* 0x000fea0000300000 */
.L_x_25:
[----:B------:R-:W-:Y:S05]  /*18b0*/  BSYNC.RECONVERGENT B0 ;  /* 0x0000000000007941 */ /* 0x000fea0003800200 */
.L_x_24:
[----:B------:R-:W-:Y:S02]  /*18c0*/  UIADD3 UR6, UPT, UPT, UR17, 0x1, URZ ;  /* 0x0000000111067890 */ /* 0x000fe4000fffe0ff */
[----:B------:R-:W-:Y:S02]  /*18d0*/  UIADD3 UR26, UP1, UPT, UR22, 0x80, URZ ;  /* 0x00000080161a7890 */ /* 0x000fe4000ff3e0ff */
[----:B------:R-:W-:Y:S02]  /*18e0*/  UISETP.NE.AND UP0, UPT, UR6, 0xc, UPT ;  /* 0x0000000c0600788c */ /* 0x000fe4000bf05270 */
[----:B------:R-:W-:Y:S02]  /*18f0*/  USHF.L.U32 UR34, UR16, 0x6, URZ ;  /* 0x0000000610227899 */ /* 0x000fe400080006ff */
[----:B------:R-:W-:Y:S02]  /*1900*/  USEL UR9, URZ, 0x1, UP0 ;  /* 0x00000001ff097887 */ /* 0x000fe40008000000 */
[----:B------:R-:W-:-:S02]  /*1910*/  USEL UR6, UR6, URZ, UP0 ;  /* 0x000000ff06067287 */ /* 0x000fc40008000000 */
[----:B------:R-:W-:Y:S02]  /*1920*/  UIADD3 UR20, UP0, UPT, UR22, 0x180, URZ ;  /* 0x0000018016147890 */ /* 0x000fe4000ff1e0ff */
[----:B------:R-:W-:Y:S01]  /*1930*/  ULEA UR8, UR6, UR4, 0x3 ;  /* 0x0000000406087291 */ /* 0x000fe2000f8e18ff */
[----:B------:R-:W-:Y:S01]  /*1940*/  LOP3.LUT R15, R15, UR9, RZ, 0x3c, !PT ;  /* 0x000000090f0f7c12 */ /* 0x000fe2000f8e3cff */
[----:B------:R-:W-:Y:S02]  /*1950*/  UIADD3.X UR27, UPT, UPT, URZ, UR23, URZ, UP1, !UPT ;  /* 0x00000017ff1b7290 */ /* 0x000fe40008ffe4ff */
[----:B------:R-:W-:Y:S01]  /*1960*/  UIADD3.X UR21, UPT, UPT, URZ, UR23, URZ, UP0, !UPT ;  /* 0x00000017ff157290 */ /* 0x000fe200087fe4ff */
[----:B-1----:R-:W-:Y:S01]  /*1970*/  SHF.L.U32 R2, R15, 0x1f, RZ ;  /* 0x0000001f0f027819 */ /* 0x002fe200000006ff */
[----:B------:R-:W-:Y:S01]  /*1980*/  UMOV UR18, 0x0 ;  /* 0x0000000000127882 */ /* 0x000fe20000000000 */
[----:B------:R-:W-:Y:S01]  /*1990*/  UMOV UR19, 0x10000000 ;  /* 0x1000000000137882 */ /* 0x000fe20000000000 */
[----:B------:R-:W-:Y:S01]  /*19a0*/  UMOV UR12, UR36 ;  /* 0x00000024000c7c82 */ /* 0x000fe20008000000 */
[----:B------:R1:W1:Y:S01]  /*19b0*/  SYNCS.PHASECHK.TRANS64.TRYWAIT P0, [UR8+0x60], R2 ;  /* 0x00006002ff0075a7 */ /* 0x0002620008001108 */
[----:B------:R-:W-:Y:S01]  /*19c0*/  ULEA UR8, UR17, UR4, 0xd ;  /* 0x0000000411087291 */ /* 0x000fe2000f8e68ff */
[----:B------:R-:W-:Y:S01]  /*19d0*/  UMOV UR9, UR33 ;  /* 0x0000002100097c82 */ /* 0x000fe20008000000 */
[----:B------:R-:W-:-:S02]  /*19e0*/  UMOV UR10, UR34 ;  /* 0x00000022000a7c82 */ /* 0x000fc40008000000 */
[----:B------:R-:W-:Y:S02]  /*19f0*/  UIADD3 UR32, UPT, UPT, UR8, 0x8400, URZ ;  /* 0x0000840008207890 */ /* 0x000fe4000fffe0ff */
[----:B------:R-:W-:Y:S02]  /*1a00*/  UIADD3 UR8, UPT, UPT, UR8, 0x20400, URZ ;  /* 0x0002040008087890 */ /* 0x000fe4000fffe0ff */
[----:B------:R-:W-:Y:S01]  /*1a10*/  UIADD3 UR16, UPT, UPT, UR16, 0x1, URZ ;  /* 0x0000000110107890 */ /* 0x000fe2000fffe0ff */
[----:B------:R-:W-:Y:S01]  /*1a20*/  UMOV UR24, UR5 ;  /* 0x0000000500187c82 */ /* 0x000fe20008000000 */
[----:B------:R-:W-:Y:S02]  /*1a30*/  UMOV UR17, UR6 ;  /* 0x0000000600117c82 */ /* 0x000fe40008000000 */
[----:B------:R-:W-:Y:S01]  /*1a40*/  UISETP.NE.AND UP0, UPT, UR16, UR5, UPT ;  /* 0x000000051000728c */ /* 0x000fe2000bf05270 */
[----:B------:R1:W-:Y:S02]  /*1a50*/  UTMALDG.3D [UR32], [UR26], desc[UR18] ;  /* 0x000012201a0075b4 */ /* 0x0003e40008011000 */
[----:B------:R1:W-:Y:S06]  /*1a60*/  UTMALDG.3D [UR8], [UR20], desc[UR18] ;  /* 0x00001208140075b4 */ /* 0x0003ec0008011000 */
[----:B------:R-:W-:Y:S05]  /*1a70*/  BRA.U UP0, `(.L_x_26) ;  /* 0xfffffffd00647547 */ /* 0x000fea000b83ffff */
.L_x_21:
[----:B-1----:R-:W-:Y:S01]  /*1a80*/  ULEA UR8, UR6, UR4, 0x3 ;  /* 0x0000000406087291 */ /* 0x002fe2000f8e18ff */
[----:B------:R-:W-:Y:S01]  /*1a90*/  SHF.L.U32 R2, R15, 0x1f, RZ ;  /* 0x0000001f0f027819 */ /* 0x000fe200000006ff */
[----:B------:R-:W-:Y:S01]  /*1aa0*/  @!P1 SYNCS.ARRIVE.TRANS64.A1T0 RZ, [UR4+0xe8], RZ ;  /* 0x0000e8ffffff99a7 */ /* 0x000fe20008100004 */
[----:B------:R-:W-:-:S06]  /*1ab0*/  UISETP.GT.AND UP0, UPT, UR15, UR14, UPT ;  /* 0x0000000e0f00728c */ /* 0x000fcc000bf04270 */
[----:B--2---:R1:W2:Y:S03]  /*1ac0*/  SYNCS.PHASECHK.TRANS64.TRYWAIT P0, [UR8+0x60], R2 ;  /* 0x00006002ff0075a7 */ /* 0x0042a60008001108 */
[----:B------:R-:W-:Y:S05]  /*1ad0*/  BRA.U !UP0, `(.L_x_27) ;  /* 0x0000000108a87547 */ /* 0x000fea000b800000 */
[----:B------:R-:W-:Y:S01]  /*1ae0*/  UIADD3 UR21, UPT, UPT, UR7, UR24, URZ ;  /* 0x0000001807157290 */ /* 0x000fe2000fffe0ff */
[----:B------:R-:W-:-:S11]  /*1af0*/  UMOV UR25, UR6 ;  /* 0x0000000600197c82 */ /* 0x000fd60008000000 */
.L_x_32:
[----:B-1----:R-:W-:Y:S01]  /*1b00*/  ULEA UR17, UR25, UR4, 0x3 ;  /* 0x0000000419117291 */ /* 0x002fe2000f8e18ff */
[----:B--2---:R-:W-:Y:S01]  /*1b10*/  @!P5 MOV R3, 0x4000 ;  /* 0x000040000003d802 */ /* 0x004fe20000000f00 */
[----:B--2---:R-:W-:Y:S10]  /*1b20*/  @P0 BRA `(.L_x_28) ;  /* 0x00000000000c0947 */ /* 0x004ff40003800000 */
[----:B------:R-:W-:-:S04]  /*1b30*/  SHF.L.U32 R5, R15, 0x1f, RZ ;  /* 0x0000001f0f057819 */ /* 0x000fc800000006ff */
[----:B------:R-:W2:Y:S02]  /*1b40*/  SYNCS.PHASECHK.TRANS64.TRYWAIT P0, [UR17+0x60], R5 ;  /* 0x00006005ff0075a7 */ /* 0x000ea40008001111 */
[----:B--2---:R-:W-:Y:S05]  /*1b50*/  @!P0 BRA `(.L_x_29) ;  /* 0x0000006c00048947 */ /* 0x004fea0003800000 */
.L_x_28:
[----:B------:R2:W-:Y:S01]  /*1b60*/  @!P5 SYNCS.ARRIVE.TRANS64 RZ, [UR17], R3 ;  /* 0x00000003ffffd9a7 */ /* 0x0005e20008000011 */
[----:B------:R-:W-:Y:S04]  /*1b70*/  BSSY.RECONVERGENT B0, `(.L_x_30) ;  /* 0x0000003000007945 */ /* 0x000fe80003800200 */
[----:B------:R-:W-:Y:S05]  /*1b80*/  @P4 BRA `(.L_x_31) ;  /* 0x0000000000044947 */ /* 0x000fea0003800000 */
[----:B------:R-:W-:Y:S05]  /*1b90*/  BPT.TRAP 0x1 ;  /* 0x000000040000795c */ /* 0x000fea0000300000 */
.L_x_31:
[----:B------:R-:W-:Y:S05]  /*1ba0*/  BSYNC.RECONVERGENT B0 ;  /* 0x0000000000007941 */ /* 0x000fea0003800200 */
.L_x_30:
        /* <DEDUP_REMOVED lines=20> */
[----:B------:R-:W-:Y:S01]  /*1cf0*/  UIADD3 UR8, UPT, UPT, UR8, 0x20400, URZ ;  /* 0x0002040008087890 */ /* 0x000fe2000fffe0ff */
[----:B------:R-:W-:Y:S01]  /*1d00*/  UMOV UR9, UR17 ;  /* 0x0000001100097c82 */ /* 0x000fe20008000000 */
[----:B------:R-:W-:Y:S01]  /*1d10*/  UMOV UR10, UR18 ;  /* 0x00000012000a7c82 */ /* 0x000fe20008000000 */
[----:B------:R-:W-:Y:S01]  /*1d20*/  UIADD3 UR24, UPT, UPT, UR24, 0x1, URZ ;  /* 0x0000000118187890 */ /* 0x000fe2000fffe0ff */
[----:B------:R-:W-:-:S03]  /*1d30*/  UMOV UR25, UR6 ;  /* 0x0000000600197c82 */ /* 0x000fc60008000000 */
[----:B------:R1:W-:Y:S01]  /*1d40*/  UTMALDG.3D [UR16], [UR30], desc[UR26] ;  /* 0x00001a101e0075b4 */ /* 0x0003e20008011000 */
[----:B------:R-:W-:Y:S01]  /*1d50*/  UISETP.NE.AND UP0, UPT, UR24, UR21, UPT ;  /* 0x000000151800728c */ /* 0x000fe2000bf05270 */
[----:B------:R1:W-:Y:S08]  /*1d60*/  UTMALDG.3D [UR8], [UR28], desc[UR26] ;  /* 0x00001a081c0075b4 */ /* 0x0003f00008011000 */
[----:B------:R-:W-:Y:S05]  /*1d70*/  BRA.U UP0, `(.L_x_32) ;  /* 0xfffffffd00607547 */ /* 0x000fea000b83ffff */
.L_x_27:
[C---:B-1----:R-:W-:Y:S01]  /*1d80*/  LEA R2, R14.reuse, UR4, 0x3 ;  /* 0x000000040e027c11 */ /* 0x042fe2000f8e18ff */
[----:B------:R-:W-:Y:S01]  /*1d90*/  NOP ;  /* 0x0000000000007918 */ /* 0x000fe20000000000 */
[----:B--2---:R-:W-:Y:S02]  /*1da0*/  SHF.L.U32 R3, R13, 0x1f, RZ ;  /* 0x0000001f0d037819 */ /* 0x004fe400000006ff */
[----:B------:R-:W-:Y:S02]  /*1db0*/  LEA R4, R14, UR4, 0x4 ;  /* 0x000000040e047c11 */ /* 0x000fe4000f8e20ff */
[----:B------:R-:W1:Y:S02]  /*1dc0*/  SYNCS.PHASECHK.TRANS64.TRYWAIT P0, [R2+URZ+0xf0], R3 ;  /* 0x0000f003020075a7 */ /* 0x000e6400080011ff */
[----:B-1----:R-:W-:Y:S05]  /*1dd0*/  @!P0 BRA `(.L_x_33) ;  /* 0x00000068007c8947 */ /* 0x002fea0003800000 */
.L_x_118:
[----:B------:R-:W2:Y:S01]  /*1de0*/  LDS.128 R4, [R4+0x180] ;  /* 0x0001800004047984 */ /* 0x000ea20000000c00 */
[----:B---3--:R-:W-:Y:S01]  /*1df0*/  ISETP.GE.AND P0, PT, R72, 0x1, PT ;  /* 0x000000014800780c */ /* 0x008fe20003f06270 */
[----:B-1----:R-:W-:Y:S01]  /*1e00*/  VIADD R2, R2, 0x100 ;  /* 0x0000010002027836 */ /* 0x002fe20000000000 */
[----:B------:R-:W-:Y:S01]  /*1e10*/  @!PT LDS RZ, [RZ] ;  /* 0x00000000fffff984 */ /* 0x000fe20000000800 */
[----:B------:R-:W-:Y:S01]  /*1e20*/  @!PT LDS RZ, [RZ] ;  /* 0x00000000fffff984 */ /* 0x000fe20000000800 */
[----:B------:R-:W-:Y:S01]  /*1e30*/  @!PT LDS RZ, [RZ] ;  /* 0x00000000fffff984 */ /* 0x000fe20000000800 */
[----:B------:R-:W-:Y:S01]  /*1e40*/  @!PT LDS RZ, [RZ] ;  /* 0x00000000fffff984 */ /* 0x000fe20000000800 */
[----:B------:R1:W-:Y:S06]  /*1e50*/  MEMBAR.ALL.CTA ;  /* 0x0000000000007992 */ /* 0x0003ec0000008000 */
[----:B-1----:R-:W1:Y:S01]  /*1e60*/  FENCE.VIEW.ASYNC.S ;  /* 0x00000000000073c6 */ /* 0x002e620000000000 */
[----:B------:R-:W-:-:S04]  /*1e70*/  PRMT R2, RZ, 0x654, R2 ;  /* 0x00000654ff027816 */ /* 0x000fc80000000002 */
[----:B-1----:R1:W-:Y:S01]  /*1e80*/  SYNCS.ARRIVE.TRANS64.RED.A1T0 RZ, [R2+URZ], RZ ;  /* 0x000000ff02ff79a7 */ /* 0x0023e200081004ff */
[----:B--2---:R-:W-:-:S13]  /*1e90*/  LOP3.LUT P2, RZ, R6, 0x1, RZ, 0xc0, !PT ;  /* 0x0000000106ff7812 */ /* 0x004fda000784c0ff */
[----:B------:R-:W-:Y:S01]  /*1ea0*/  @P2 SHF.R.U32.HI R3, RZ, 0x10, R5 ;  /* 0x00000010ff032819 */ /* 0x000fe20000011605 */
[----:B------:R-:W-:Y:S01]  /*1eb0*/  VOTEU.ANY UP0, P2 ;  /* 0x0000000000ff7886 */ /* 0x000fe20001000100 */
[----:B------:R-:W-:Y:S02]  /*1ec0*/  @P2 MOV R11, R4 ;  /* 0x00000004000b2202 */ /* 0x000fe40000000f00 */
[----:B------:R-:W-:Y:S02]  /*1ed0*/  @P2 R2UR.BROADCAST UR8, R3 ;  /* 0x00000000030822ca */ /* 0x000fe400008e0000 */
[----:B------:R-:W-:-:S11]  /*1ee0*/  @P2 LOP3.LUT R8, R5, 0xffff, RZ, 0xc0, !PT ;  /* 0x0000ffff05082812 */ /* 0x000fd600078ec0ff */
[----:B------:R-:W-:Y:S01]  /*1ef0*/  @UP0 UMOV UR36, UR8 ;  /* 0x0000000800240c82 */ /* 0x000fe20008000000 */
[----:B-1----:R-:W-:Y:S05]  /*1f00*/  @!P0 BRA `(.L_x_34) ;  /* 0x0000000000b88947 */ /* 0x002fea0003800000 */
[----:B------:R-:W4:Y:S01]  /*1f10*/  LDC.64 R4, c[0x0][0xb18] ;  /* 0x0002c600ff047b82 */ /* 0x000f220000000a00 */
[----:B------:R-:W-:-:S07]  /*1f20*/  ISETP.NE.AND P3, PT, R72, 0x1, PT ;  /* 0x000000014800780c */ /* 0x000fce0003f65270 */
[----:B------:R-:W1:Y:S08]  /*1f30*/  LDC.64 R6, c[0x0][0xb10] ;  /* 0x0002c400ff067b82 */ /* 0x000e700000000a00 */
[----:B------:R-:W2:Y:S08]  /*1f40*/  LDC R16, c[0x0][0xb20] ;  /* 0x0002c800ff107b82 */ /* 0x000eb00000000800 */
[----:B------:R-:W3:Y:S01]  /*1f50*/  LDC R18, c[0x0][0xb0c] ;  /* 0x0002c300ff127b82 */ /* 0x000ee20000000800 */
[----:B----4-:R-:W-:Y:S01]  /*1f60*/  IMAD.HI.U32 R17, R0, R5, RZ ;  /* 0x0000000500117227 */ /* 0x010fe200078e00ff */
[----:B------:R-:W-:-:S03]  /*1f70*/  ISETP.NE.AND P0, PT, R4, 0x1, PT ;  /* 0x000000010400780c */ /* 0x000fc60003f05270 */
[----:B------:R-:W-:-:S03]  /*1f80*/  IMAD.HI.U32 R5, R8, R5, RZ ;  /* 0x0000000508057227 */ /* 0x000fc600078e00ff */
[----:B------:R-:W4:Y:S01]  /*1f90*/  LDC.64 R2, c[0x0][0xb28] ;  /* 0x0002ca00ff027b82 */ /* 0x000f220000000a00 */
[----:B-1----:R-:W-:-:S04]  /*1fa0*/  IMAD.HI.U32 R20, R9, R6, RZ ;  /* 0x0000000609147227 */ /* 0x002fc800078e00ff */
[----:B------:R-:W-:Y:S01]  /*1fb0*/  IMAD.HI.U32 R22, R11, R6, RZ ;  /* 0x000000060b167227 */ /* 0x000fe200078e00ff */
[----:B------:R-:W-:Y:S02]  /*1fc0*/  SHF.R.U32.HI R20, RZ, R7, R20 ;  /* 0x00000007ff147219 */ /* 0x000fe40000011614 */
[-C--:B--2---:R-:W-:Y:S02]  /*1fd0*/  SHF.R.U32.HI R17, RZ, R16.reuse, R17 ;  /* 0x00000010ff117219 */ /* 0x084fe40000011611 */
[----:B------:R-:W-:Y:S02]  /*1fe0*/  SHF.R.U32.HI R5, RZ, R16, R5 ;  /* 0x00000010ff057219 */ /* 0x000fe40000011605 */
[----:B------:R-:W-:Y:S02]  /*1ff0*/  SEL R17, R0, R17, !P0 ;  /* 0x0000001100117207 */ /* 0x000fe40004000000 */
[----:B------:R-:W-:Y:S02]  /*2000*/  SHF.R.U32.HI R22, RZ, R7, R22 ;  /* 0x00000007ff167219 */ /* 0x000fe40000011616 */
[----:B---3--:R-:W-:-:S02]  /*2010*/  ISETP.NE.AND P1, PT, R18, 0x1, PT ;  /* 0x000000011200780c */ /* 0x008fc40003f25270 */
[----:B------:R-:W-:Y:S02]  /*2020*/  SEL R5, R8, R5, !P0 ;  /* 0x0000000508057207 */ /* 0x000fe40004000000 */
[----:B------:R-:W-:Y:S02]  /*2030*/  SEL R19, R9, R20, !P1 ;  /* 0x0000001409137207 */ /* 0x000fe40004800000 */
[----:B------:R-:W-:Y:S01]  /*2040*/  SEL R7, R11, R22, !P1 ;  /* 0x000000160b077207 */ /* 0x000fe20004800000 */
[----:B----4-:R-:W-:-:S04]  /*2050*/  IMAD.HI.U32 R20, R17, R2, RZ ;  /* 0x0000000211147227 */ /* 0x010fc800078e00ff */
[----:B------:R-:W-:Y:S01]  /*2060*/  IMAD.HI.U32 R6, R19, R2, RZ ;  /* 0x0000000213067227 */ /* 0x000fe200078e00ff */
[----:B------:R-:W-:-:S04]  /*2070*/  @P3 SHF.R.U32.HI R17, RZ, R3, R20 ;  /* 0x00000003ff113219 */ /* 0x000fc80000011614 */
[----:B------:R-:W-:Y:S01]  /*2080*/  @P3 SHF.R.U32.HI R19, RZ, R3, R6 ;  /* 0x00000003ff133219 */ /* 0x000fe20000011606 */
[----:B------:R-:W-:-:S04]  /*2090*/  IMAD R17, R72, R17, RZ ;  /* 0x0000001148117224 */ /* 0x000fc800078e02ff */
[----:B------:R-:W-:Y:S01]  /*20a0*/  IMAD R6, R72, R19, RZ ;  /* 0x0000001348067224 */ /* 0x000fe200078e02ff */
[C---:B------:R-:W-:Y:S02]  /*20b0*/  ISETP.GE.AND P0, PT, R5.reuse, R17, PT ;  /* 0x000000110500720c */ /* 0x040fe40003f06270 */
[----:B------:R-:W-:Y:S02]  /*20c0*/  IADD3 R17, PT, PT, -R5, RZ, RZ ;  /* 0x000000ff05117210 */ /* 0x000fe40007ffe1ff */
[----:B------:R-:W-:Y:S01]  /*20d0*/  ISETP.GE.OR P0, PT, R7, R6, P0 ;  /* 0x000000060700720c */ /* 0x000fe20000706670 */
[----:B------:R-:W-:-:S04]  /*20e0*/  IMAD.HI.U32 R6, R5, R2, RZ ;  /* 0x0000000205067227 */ /* 0x000fc800078e00ff */
[----:B------:R-:W-:Y:S01]  /*20f0*/  IMAD R8, R4, R17, R8 ;  /* 0x0000001104087224 */ /* 0x000fe200078e0208 */
[----:B------:R-:W-:-:S04]  /*2100*/  SHF.R.U32.HI R6, RZ, R3, R6 ;  /* 0x00000003ff067219 */ /* 0x000fc80000011606 */
[----:B------:R-:W-:-:S03]  /*2110*/  SEL R6, R5, R6, !P3 ;  /* 0x0000000605067207 */ /* 0x000fc60005800000 */
[----:B------:R-:W-:-:S04]  /*2120*/  @!P0 IMAD.HI.U32 R16, R7, R2, RZ ;  /* 0x0000000207108227 */ /* 0x000fc800078e00ff */
[----:B------:R-:W-:Y:S01]  /*2130*/  IMAD.MOV R2, RZ, RZ, -R6 ;  /* 0x000000ffff027224 */ /* 0x000fe200078e0a06 */
[----:B------:R-:W-:-:S03]  /*2140*/  @!P0 SHF.R.U32.HI R16, RZ, R3, R16 ;  /* 0x00000003ff108219 */ /* 0x000fc60000011610 */
[----:B------:R-:W-:Y:S01]  /*2150*/  IMAD R2, R72, R2, R5 ;  /* 0x0000000248027224 */ /* 0x000fe200078e0205 */
        /* <DEDUP_REMOVED lines=9> */
.L_x_34:
[----:B------:R-:W1:Y:S02]  /*21f0*/  LDCU UR8, c[0x0][0xb30] ;  /* 0x00016600ff0877ac */ /* 0x000e640008000800 */
[----:B-1----:R-:W-:-:S09]  /*2200*/  UISETP.NE.AND UP0, UPT, UR8, 0x1, UPT ;  /* 0x000000010800788c */ /* 0x002fd2000bf05270 */
[----:B------:R-:W-:Y:S05]  /*2210*/  BRA.U UP0, `(.L_x_35) ;  /* 0x0000000100407547 */ /* 0x000fea000b800000 */
[----:B------:R-:W1:Y:S08]  /*2220*/  LDC.64 R4, c[0x0][0xb10] ;  /* 0x0002c400ff047b82 */ /* 0x000e700000000a00 */
[----:B------:R-:W2:Y:S08]  /*2230*/  LDC.64 R2, c[0x0][0xb18] ;  /* 0x0002c600ff027b82 */ /* 0x000eb00000000a00 */
[----:B------:R-:W3:Y:S08]  /*2240*/  LDC R6, c[0x0][0xb20] ;  /* 0x0002c800ff067b82 */ /* 0x000ef00000000800 */
[----:B------:R-:W4:Y:S01]  /*2250*/  LDC R16, c[0x0][0xb0c] ;  /* 0x0002c300ff107b82 */ /* 0x000f220000000800 */
[----:B-1----:R-:W-:-:S05]  /*2260*/  IMAD.HI.U32 R4, R11, R4, RZ ;  /* 0x000000040b047227 */ /* 0x002fca00078e00ff */
[----:B------:R-:W-:Y:S01]  /*2270*/  SHF.R.U32.HI R4, RZ, R5, R4 ;  /* 0x00000005ff047219 */ /* 0x000fe20000011604 */
[----:B--2---:R-:W-:Y:S01]  /*2280*/  IMAD.HI.U32 R3, R8, R3, RZ ;  /* 0x0000000308037227 */ /* 0x004fe200078e00ff */
[----:B------:R-:W-:-:S04]  /*2290*/  ISETP.NE.AND P0, PT, R2, 0x1, PT ;  /* 0x000000010200780c */ /* 0x000fc80003f05270 */
[----:B---3--:R-:W-:-:S04]  /*22a0*/  SHF.R.U32.HI R3, RZ, R6, R3 ;  /* 0x00000006ff037219 */ /* 0x008fc80000011603 */
[----:B------:R-:W-:Y:S02]  /*22b0*/  SEL R3, R8, R3, !P0 ;  /* 0x0000000308037207 */ /* 0x000fe40004000000 */
[----:B----4-:R-:W-:-:S04]  /*22c0*/  ISETP.NE.AND P1, PT, R16, 0x1, PT ;  /* 0x000000011000780c */ /* 0x010fc80003f25270 */
[----:B------:R-:W-:-:S05]  /*22d0*/  SEL R4, R11, R4, !P1 ;  /* 0x000000040b047207 */ /* 0x000fca0004800000 */
[----:B------:R-:W-:Y:S02]  /*22e0*/  IMAD.IADD R5, R3, 0x1, -R4 ;  /* 0x0000000103057824 */ /* 0x000fe400078e0a04 */
[----:B------:R-:W-:Y:S02]  /*22f0*/  IMAD.IADD R3, R4, 0x1, -R3 ;  /* 0x0000000104037824 */ /* 0x000fe400078e0a03 */
[----:B------:R-:W-:Y:S02]  /*2300*/  IMAD R11, R5, R16, R11 ;  /* 0x00000010050b7224 */ /* 0x000fe400078e020b */
[----:B------:R-:W-:-:S07]  /*2310*/  IMAD R8, R3, R2, R8 ;  /* 0x0000000203087224 */ /* 0x000fce00078e0208 */
.L_x_35:
[----:B------:R-:W-:Y:S01]  /*2320*/  VIADD R14, R14, 0x1 ;  /* 0x000000010e0e7836 */ /* 0x000fe20000000000 */
[----:B------:R-:W-:Y:S01]  /*2330*/  PLOP3.LUT P1, PT, PT, PT, PT, 0x80, 0x8 ;  /* 0x000000000008781c */ /* 0x000fe20003f2f070 */
[----:B------:R-:W-:Y:S02]  /*2340*/  IMAD.IADD R21, R11, 0x1, R170 ;  /* 0x000000010b157824 */ /* 0x000fe400078e02aa */
[----:B------:R-:W-:Y:S01]  /*2350*/  IMAD.IADD R20, R8, 0x1, R147 ;  /* 0x0000000108147824 */ /* 0x000fe200078e0293 */
[----:B------:R-:W-:-:S04]  /*2360*/  ISETP.NE.AND P0, PT, R14, 0x2, PT ;  /* 0x000000020e00780c */ /* 0x000fc80003f05270 */
[----:B------:R-:W-:Y:S02]  /*2370*/  SEL R2, RZ, 0x1, P0 ;  /* 0x00000001ff027807 */ /* 0x000fe40000000000 */
[----:B------:R-:W-:Y:S02]  /*2380*/  SEL R14, R14, RZ, P0 ;  /* 0x000000ff0e0e7207 */ /* 0x000fe40000000000 */
[----:B------:R-:W-:Y:S01]  /*2390*/  LOP3.LUT R13, R13, R2, RZ, 0x3c, !PT ;  /* 0x000000020d0d7212 */ /* 0x000fe200078e3cff */
[----:B------:R-:W-:Y:S06]  /*23a0*/  @P2 BRA `(.L_x_36) ;  /* 0xfffffff000a02947 */ /* 0x000fec000383ffff */
[----:B------:R-:W-:Y:S01]  /*23b0*/  UIADD3 UR4, UPT, UPT, UR4, 0x60, URZ ;  /* 0x0000006004047890 */ /* 0x000fe2000fffe0ff */
[----:B------:R-:W-:-:S03]  /*23c0*/  SHF.L.U32 R3, R15, 0x1f, RZ ;  /* 0x0000001f0f037819 */ /* 0x000fc600000006ff */
[----:B------:R-:W-:-:S09]  /*23d0*/  ULEA UR5, UR6, UR4, 0x3 ;  /* 0x0000000406057291 */ /* 0x000fd2000f8e18ff */
[----:B------:R-:W1:Y:S02]  /*23e0*/  SYNCS.PHASECHK.TRANS64.TRYWAIT P0, [UR5], R3 ;  /* 0x00000003ff0075a7 */ /* 0x000e640008001105 */
[----:B-1----:R-:W-:Y:S05]  /*23f0*/  @!P0 BRA `(.L_x_37) ;  /* 0x0000006400088947 */ /* 0x002fea0003800000 */
.L_x_120:
[----:B------:R-:W-:-:S04]  /*2400*/  UIADD3 UR6, UPT, UPT, UR6, 0x1, URZ ;  /* 0x0000000106067890 */ /* 0x000fc8000fffe0ff */
[----:B------:R-:W-:-:S04]  /*2410*/  UISETP.NE.AND UP0, UPT, UR6, 0xc, UPT ;  /* 0x0000000c0600788c */ /* 0x000fc8000bf05270 */
[----:B------:R-:W-:Y:S02]  /*2420*/  USEL UR7, URZ, 0x1, UP0 ;  /* 0x00000001ff077887 */ /* 0x000fe40008000000 */
[----:B------:R-:W-:-:S04]  /*2430*/  USEL UR6, UR6, URZ, UP0 ;  /* 0x000000ff06067287 */ /* 0x000fc80008000000 */
[----:B------:R-:W-:Y:S01]  /*2440*/  ULEA UR5, UR6, UR4, 0x3 ;  /* 0x0000000406057291 */ /* 0x000fe2000f8e18ff */
[----:B------:R-:W-:-:S04]  /*2450*/  LOP3.LUT R2, R15, UR7, RZ, 0x3c, !PT ;  /* 0x000000070f027c12 */ /* 0x000fc8000f8e3cff */
[----:B-1----:R-:W-:-:S04]  /*2460*/  SHF.L.U32 R3, R2, 0x1f, RZ ;  /* 0x0000001f02037819 */ /* 0x002fc800000006ff */
[----:B------:R-:W1:Y:S02]  /*2470*/  SYNCS.PHASECHK.TRANS64.TRYWAIT P0, [UR5], R3 ;  /* 0x00000003ff0075a7 */ /* 0x000e640008001105 */
[----:B-1----:R-:W-:Y:S05]  /*2480*/  @!P0 BRA `(.L_x_38) ;  /* 0x0000006000fc8947 */ /* 0x002fea0003800000 */
.L_x_122:
        /* <DEDUP_REMOVED lines=9> */
.L_x_124:
        /* <DEDUP_REMOVED lines=9> */
.L_x_126:
        /* <DEDUP_REMOVED lines=9> */
.L_x_128:
        /* <DEDUP_REMOVED lines=9> */
.L_x_130:
        /* <DEDUP_REMOVED lines=9> */
.L_x_132:
        /* <DEDUP_REMOVED lines=9> */
.L_x_134:
        /* <DEDUP_REMOVED lines=9> */
.L_x_136:
        /* <DEDUP_REMOVED lines=9> */
.L_x_138:
        /* <DEDUP_REMOVED lines=9> */
.L_x_140:
[----:B------:R-:W-:-:S04]  /*29a0*/  UIADD3 UR6, UPT, UPT, UR6, 0x1, URZ ;  /* 0x0000000106067890 */ /* 0x000fc8000fffe0ff */
[----:B------:R-:W-:-:S04]  /*29b0*/  UISETP.NE.AND UP0, UPT, UR6, 0xc, UPT ;  /* 0x0000000c0600788c */ /* 0x000fc8000bf05270 */
[----:B------:R-:W-:Y:S02]  /*29c0*/  USEL UR5, URZ, 0x1, UP0 ;  /* 0x00000001ff057887 */ /* 0x000fe40008000000 */
[----:B------:R-:W-:-:S04]  /*29d0*/  USEL UR6, UR6, URZ, UP0 ;  /* 0x000000ff06067287 */ /* 0x000fc80008000000 */
[----:B------:R-:W-:Y:S01]  /*29e0*/  ULEA UR6, UR6, UR4, 0x3 ;  /* 0x0000000406067291 */ /* 0x000fe2000f8e18ff */
[----:B-1----:R-:W-:-:S04]  /*29f0*/  LOP3.LUT R3, R2, UR5, RZ, 0x3c, !PT ;  /* 0x0000000502037c12 */ /* 0x002fc8000f8e3cff */
[----:B------:R-:W-:Y:S01]  /*2a00*/  SHF.L.U32 R3, R3, 0x1f, RZ ;  /* 0x0000001f03037819 */ /* 0x000fe200000006ff */
[----:B----4-:R-:W-:-:S07]  /*2a10*/  IMAD.U32 R0, RZ, RZ, UR6 ;  /* 0x00000006ff007e24 */ /* 0x010fce000f8e00ff */
.L_x_48:
[----:B-1----:R1:W2:Y:S02]  /*2a20*/  SYNCS.PHASECHK.TRANS64.TRYWAIT P0, [R0+URZ], R3 ;  /* 0x00000003000075a7 */ /* 0x0022a400080011ff */
[----:B--2---:R-:W-:Y:S05]  /*2a30*/  @!P0 NANOSLEEP.SYNCS 0x989680 ;  /* 0x009896800000895d */ /* 0x004fea0003900000 */
[----:B------:R-:W2:Y:S02]  /*2a40*/  @!P0 SYNCS.PHASECHK.TRANS64 P0, [R0+URZ], R3 ;  /* 0x00000003000085a7 */ /* 0x000ea400080010ff */
[----:B--2---:R-:W-:Y:S05]  /*2a50*/  @P0 EXIT ;  /* 0x000000000000094d */ /* 0x004fea0003800000 */
[----:B------:R-:W-:Y:S05]  /*2a60*/  BRA `(.L_x_48) ;  /* 0xfffffffc00ec7947 */ /* 0x000fea000383ffff */
.L_x_18:
[----:B------:R-:W-:-:S04]  /*2a70*/  UISETP.NE.AND UP1, UPT, UR37, URZ, UPT ;  /* 0x000000ff2500728c */ /* 0x000fc8000bf25270 */
[----:B------:R-:W-:-:S09]  /*2a80*/  UISETP.NE.OR UP1, UPT, UR8, 0x1, UP1 ;  /* 0x000000010800788c */ /* 0x000fd20008f25670 */
[----:B------:R-:W-:Y:S05]  /*2a90*/  BRA.U UP1, `(.L_x_49) ;  /* 0x0000000501487547 */ /* 0x000fea000b800000 */
[----:B------:R-:W-:Y:S01]  /*2aa0*/  ISETP.NE.AND P2, PT, R2, RZ, PT ;  /* 0x000000ff0200720c */ /* 0x000fe20003f45270 */
[----:B------:R-:W-:Y:S01]  /*2ab0*/  IMAD.MOV.U32 R12, RZ, RZ, 0x1 ;  /* 0x00000001ff0c7424 */ /* 0x000fe200078e00ff */
[----:B------:R-:W-:Y:S02]  /*2ac0*/  CS2R R10, SRZ ;  /* 0x00000000000a7805 */ /* 0x000fe4000001ff00 */
[----:B------:R-:W-:Y:S01]  /*2ad0*/  CS2R R8, SRZ ;  /* 0x0000000000087805 */ /* 0x000fe2000001ff00 */
[----:B------:R-:W-:Y:S01]  /*2ae0*/  UMOV UR4, 0x400 ;  /* 0x0000040000047882 */ /* 0x000fe20000000000 */
[----:B------:R-:W-:Y:S01]  /*2af0*/  UMOV UR6, URZ ;  /* 0x000000ff00067c82 */ /* 0x000fe20008000000 */
[----:B------:R-:W-:-:S12]  /*2b00*/  ULEA UR37, UR37, UR4, 0x18 ;  /* 0x0000000425257291 */ /* 0x000fd8000f8ec0ff */
.L_x_53:
[----:B------:R-:W-:Y:S02]  /*2b10*/  LEA R0, R8, UR37, 0x3 ;  /* 0x0000002508007c11 */ /* 0x000fe4000f8e18ff */
[----:B------:R-:W-:-:S03]  /*2b20*/  SHF.L.U32 R5, R9, 0x1f, RZ ;  /* 0x0000001f09057819 */ /* 0x000fc600000006ff */
[----:B------:R-:W-:Y:S01]  /*2b30*/  VIADD R4, R0, 0x160 ;  /* 0x0000016000047836 */ /* 0x000fe20000000000 */
[----:B------:R-:W1:Y:S02]  /*2b40*/  SYNCS.PHASECHK.TRANS64.TRYWAIT P0, [R0+URZ+0x150], R5 ;  /* 0x00015005000075a7 */ /* 0x000e6400080011ff */
[----:B-1----:R-:W-:Y:S05]  /*2b50*/  @!P0 BRA `(.L_x_50) ;  /* 0x0000006000388947 */ /* 0x002fea0003800000 */
.L_x_141:
[----:B------:R-:W-:Y:S01]  /*2b60*/  ULEA UR5, UR6, UR37, 0x3 ;  /* 0x0000002506057291 */ /* 0x000fe2000f8e18ff */
[----:B------:R-:W-:Y:S02]  /*2b70*/  PRMT R4, RZ, 0x654, R4 ;  /* 0x00000654ff047816 */ /* 0x000fe40000000004 */
[----:B-1----:R-:W-:Y:S01]  /*2b80*/  SHF.L.U32 R5, R12, 0x1f, RZ ;  /* 0x0000001f0c057819 */ /* 0x002fe200000006ff */
[----:B------:R-:W-:Y:S01]  /*2b90*/  UIADD3 UR4, UPT, UPT, UR5, 0xf0, URZ ;  /* 0x000000f005047890 */ /* 0x000fe2000fffe0ff */
[----:B------:R1:W-:Y:S05]  /*2ba0*/  SYNCS.ARRIVE.TRANS64.RED.A1T0 RZ, [R4+URZ], RZ ;  /* 0x000000ff04ff79a7 */ /* 0x0003ea00081004ff */
[----:B------:R-:W-:Y:S01]  /*2bb0*/  IMAD.U32 R7, RZ, RZ, UR4 ;  /* 0x00000004ff077e24 */ /* 0x000fe2000f8e00ff */
[----:B------:R-:W2:Y:S04]  /*2bc0*/  SYNCS.PHASECHK.TRANS64.TRYWAIT P0, [UR5+0x100], R5 ;  /* 0x00010005ff0075a7 */ /* 0x000ea80008001105 */
[----:B------:R-:W-:Y:S01]  /*2bd0*/  PRMT R6, R2, 0x654, R7 ;  /* 0x0000065402067816 */ /* 0x000fe20000000007 */
[----:B-1----:R-:W-:Y:S01]  /*2be0*/  @!P2 IMAD.MOV.U32 R4, RZ, RZ, 0x10 ;  /* 0x00000010ff04a424 */ /* 0x002fe200078e00ff */
[----:B--2---:R-:W-:Y:S06]  /*2bf0*/  @!P0 BRA `(.L_x_51) ;  /* 0x0000006000248947 */ /* 0x004fec0003800000 */
.L_x_143:
[----:B------:R-:W-:Y:S01]  /*2c00*/  ULEA UR4, UR6, UR37, 0x4 ;  /* 0x0000002506047291 */ /* 0x000fe2000f8e20ff */
[----:B------:R-:W-:Y:S01]  /*2c10*/  SEL R3, R6, R3, !P2 ;  /* 0x0000000306037207 */ /* 0x000fe20005000000 */
[----:B------:R-:W-:Y:S01]  /*2c20*/  UIADD3 UR5, UPT, UPT, UR5, 0xf0, URZ ;  /* 0x000000f005057890 */ /* 0x000fe2000fffe0ff */
[----:B-1----:R-:W-:Y:S01]  /*2c30*/  LEA R0, R11, UR37, 0x3 ;  /* 0x000000250b007c11 */ /* 0x002fe2000f8e18ff */
[----:B------:R-:W-:Y:S01]  /*2c40*/  UIADD3 UR4, UPT, UPT, UR4, 0x180, URZ ;  /* 0x0000018004047890 */ /* 0x000fe2000fffe0ff */
[----:B------:R-:W-:Y:S01]  /*2c50*/  SHF.L.U32 R5, R10, 0x1f, RZ ;  /* 0x0000001f0a057819 */ /* 0x000fe200000006ff */
[----:B------:R1:W-:Y:S01]  /*2c60*/  @!P2 SYNCS.ARRIVE.TRANS64.RED RZ, [R3+URZ], R4 ;  /* 0x0000000403ffa9a7 */ /* 0x0003e200080004ff */
[----:B------:R-:W-:Y:S01]  /*2c70*/  UIADD3 UR6, UPT, UPT, UR6, 0x1, URZ ;  /* 0x0000000106067890 */ /* 0x000fe2000fffe0ff */
[----:B------:R-:W-:-:S03]  /*2c80*/  VIADD R8, R8, 0x1 ;  /* 0x0000000108087836 */ /* 0x000fc60000000000 */
[----:B------:R-:W-:Y:S02]  /*2c90*/  UISETP.NE.AND UP0, UPT, UR6, 0x2, UPT ;  /* 0x000000020600788c */ /* 0x000fe4000bf05270 */
[----:B------:R-:W-:Y:S06]  /*2ca0*/  UGETNEXTWORKID.BROADCAST [UR4], [UR5] ;  /* 0x00000000040073ca */ /* 0x000fec0008000100 */
[----:B------:R-:W-:Y:S01]  /*2cb0*/  USEL UR4, URZ, 0x1, UP0 ;  /* 0x00000001ff047887 */ /* 0x000fe20008000000 */
[----:B------:R-:W-:Y:S01]  /*2cc0*/  ISETP.NE.AND P0, PT, R8, 0x2, PT ;  /* 0x000000020800780c */ /* 0x000fe20003f05270 */
[----:B------:R-:W-:Y:S01]  /*2cd0*/  USEL UR6, UR6, URZ, UP0 ;  /* 0x000000ff06067287 */ /* 0x000fe20008000000 */
[----:B------:R-:W2:Y:S03]  /*2ce0*/  SYNCS.PHASECHK.TRANS64.TRYWAIT P1, [R0+URZ+0xf0], R5 ;  /* 0x0000f005000075a7 */ /* 0x000ea600080211ff */
[----:B------:R-:W-:Y:S01]  /*2cf0*/  LOP3.LUT R12, R12, UR4, RZ, 0x3c, !PT ;  /* 0x000000040c0c7c12 */ /* 0x000fe2000f8e3cff */
[----:B-12---:R-:W-:Y:S07]  /*2d00*/  @!P1 BRA `(.L_x_52) ;  /* 0x0000005c00f89947 */ /* 0x006fee0003800000 */
.L_x_144:
[C---:B------:R-:W-:Y:S01]  /*2d10*/  LEA R4, R11.reuse, UR37, 0x4 ;  /* 0x000000250b047c11 */ /* 0x040fe2000f8e20ff */
[----:B-1----:R-:W-:Y:S01]  /*2d20*/  VIADD R0, R0, 0x100 ;  /* 0x0000010000007836 */ /* 0x002fe20000000000 */
[----:B------:R-:W-:Y:S01]  /*2d30*/  SEL R8, R8, RZ, P0 ;  /* 0x000000ff08087207 */ /* 0x000fe20000000000 */
[----:B------:R-:W-:-:S03]  /*2d40*/  VIADD R11, R11, 0x1 ;  /* 0x000000010b0b7836 */ /* 0x000fc60000000000 */
[----:B------:R-:W1:Y:S01]  /*2d50*/  LDS.128 R4, [R4+0x180] ;  /* 0x0001800004047984 */ /* 0x000e620000000c00 */
[----:B------:R-:W-:Y:S02]  /*2d60*/  PRMT R0, RZ, 0x654, R0 ;  /* 0x00000654ff007816 */ /* 0x000fe40000000000 */
[C---:B------:R-:W-:Y:S01]  /*2d70*/  ISETP.NE.AND P1, PT, R11.reuse, 0x2, PT ;  /* 0x000000020b00780c */ /* 0x040fe20003f25270 */
[----:B------:R-:W-:Y:S01]  /*2d80*/  @!PT LDS RZ, [RZ] ;  /* 0x00000000fffff984 */ /* 0x000fe20000000800 */
[----:B------:R-:W-:Y:S01]  /*2d90*/  @!PT LDS RZ, [RZ] ;  /* 0x00000000fffff984 */ /* 0x000fe20000000800 */
[----:B------:R-:W-:Y:S01]  /*2da0*/  @!PT LDS RZ, [RZ] ;  /* 0x00000000fffff984 */ /* 0x000fe20000000800 */
[----:B------:R-:W-:Y:S01]  /*2db0*/  @!PT LDS RZ, [RZ] ;  /* 0x00000000fffff984 */ /* 0x000fe20000000800 */
[----:B------:R2:W-:Y:S06]  /*2dc0*/  MEMBAR.ALL.CTA ;  /* 0x0000000000007992 */ /* 0x0005ec0000008000 */
[----:B--2---:R-:W2:Y:S01]  /*2dd0*/  FENCE.VIEW.ASYNC.S ;  /* 0x00000000000073c6 */ /* 0x004ea20000000000 */
[----:B------:R-:W-:Y:S01]  /*2de0*/  SEL R11, R11, RZ, P1 ;  /* 0x000000ff0b0b7207 */ /* 0x000fe20000800000 */
[----:B--2---:R2:W-:Y:S01]  /*2df0*/  SYNCS.ARRIVE.TRANS64.RED.A1T0 RZ, [R0+URZ], RZ ;  /* 0x000000ff00ff79a7 */ /* 0x0045e200081004ff */
[----:B-1----:R-:W-:-:S02]  /*2e00*/  LOP3.LUT P3, RZ, R6, 0x1, RZ, 0xc0, !PT ;  /* 0x0000000106ff7812 */ /* 0x002fc4000786c0ff */
[----:B------:R-:W-:-:S04]  /*2e10*/  SEL R5, RZ, 0x1, P1 ;  /* 0x00000001ff057807 */ /* 0x000fc80000800000 */
[----:B------:R-:W-:Y:S02]  /*2e20*/  LOP3.LUT R10, R10, R5, RZ, 0x3c, !PT ;  /* 0x000000050a0a7212 */ /* 0x000fe400078e3cff */
[----:B--2---:R-:W-:-:S04]  /*2e30*/  SEL R0, RZ, 0x1, P0 ;  /* 0x00000001ff007807 */ /* 0x004fc80000000000 */
[----:B------:R-:W-:Y:S01]  /*2e40*/  LOP3.LUT R9, R9, R0, RZ, 0x3c, !PT ;  /* 0x0000000009097212 */ /* 0x000fe200078e3cff */
[----:B------:R-:W-:Y:S06]  /*2e50*/  @P3 BRA `(.L_x_53) ;  /* 0xfffffffc002c3947 */ /* 0x000fec000383ffff */
[----:B------:R-:W-:Y:S01]  /*2e60*/  ULEA UR5, UR6, UR37, 0x3 ;  /* 0x0000002506057291 */ /* 0x000fe2000f8e18ff */
[----:B------:R-:W-:-:S08]  /*2e70*/  SHF.L.U32 R3, R12, 0x1f, RZ ;  /* 0x0000001f0c037819 */ /* 0x000fd000000006ff */
[----:B------:R-:W1:Y:S02]  /*2e80*/  SYNCS.PHASECHK.TRANS64 P0, [UR5+0x100], R3 ;  /* 0x00010003ff0075a7 */ /* 0x000e640008001005 */
[----:B-1----:R-:W-:Y:S05]  /*2e90*/  @P0 BRA `(.L_x_54) ;  /* 0x0000000000080947 */ /* 0x002fea0003800000 */
[----:B------:R-:W1:Y:S02]  /*2ea0*/  SYNCS.PHASECHK.TRANS64.TRYWAIT P0, [UR5+0x100], R3 ;  /* 0x00010003ff0075a7 */ /* 0x000e640008001105 */
[----:B-1----:R-:W-:Y:S05]  /*2eb0*/  @!P0 BRA `(.L_x_55) ;  /* 0x0000005c00a08947 */ /* 0x002fea0003800000 */
.L_x_54:
[----:B------:R-:W-:-:S04]  /*2ec0*/  UIADD3 UR4, UPT, UPT, UR6, 0x1, URZ ;  /* 0x0000000106047890 */ /* 0x000fc8000fffe0ff */
[----:B------:R-:W-:-:S04]  /*2ed0*/  UISETP.NE.AND UP0, UPT, UR4, 0x2, UPT ;  /* 0x000000020400788c */ /* 0x000fc8000bf05270 */
[----:B------:R-:W-:Y:S02]  /*2ee0*/  USEL UR7, URZ, 0x1, UP0 ;  /* 0x00000001ff077887 */ /* 0x000fe40008000000 */
[----:B------:R-:W-:-:S04]  /*2ef0*/  USEL UR4, UR4, URZ, UP0 ;  /* 0x000000ff04047287 */ /* 0x000fc80008000000 */
[----:B------:R-:W-:Y:S01]  /*2f00*/  ULEA UR4, UR4, UR37, 0x3 ;  /* 0x0000002504047291 */ /* 0x000fe2000f8e18ff */
[----:B-1----:R-:W-:-:S04]  /*2f10*/  LOP3.LUT R3, R12, UR7, RZ, 0x3c, !PT ;  /* 0x000000070c037c12 */ /* 0x002fc8000f8e3cff */
[----:B------:R-:W-:-:S04]  /*2f20*/  SHF.L.U32 R0, R3, 0x1f, RZ ;  /* 0x0000001f03007819 */ /* 0x000fc800000006ff */
[----:B------:R-:W1:Y:S02]  /*2f30*/  SYNCS.PHASECHK.TRANS64 P0, [UR4+0x100], R0 ;  /* 0x00010000ff0075a7 */ /* 0x000e640008001004 */
[----:B-1----:R-:W-:Y:S05]  /*2f40*/  @P0 EXIT ;  /* 0x000000000000094d */ /* 0x002fea0003800000 */
[----:B------:R-:W-:Y:S02]  /*2f50*/  SHF.L.U32 R3, R3, 0x1f, RZ ;  /* 0x0000001f03037819 */ /* 0x000fe400000006ff */
[----:B------:R-:W-:-:S07]  /*2f60*/  MOV R0, UR4 ;  /* 0x0000000400007c02 */ /* 0x000fce0008000f00 */
.L_x_56:
[----:B-1----:R1:W2:Y:S02]  /*2f70*/  SYNCS.PHASECHK.TRANS64.TRYWAIT P0, [R0+URZ+0x100], R3 ;  /* 0x00010003000075a7 */ /* 0x0022a400080011ff */
[----:B--2---:R-:W-:Y:S05]  /*2f80*/  @!P0 NANOSLEEP.SYNCS 0x989680 ;  /* 0x009896800000895d */ /* 0x004fea0003900000 */
[----:B------:R-:W2:Y:S02]  /*2f90*/  @!P0 SYNCS.PHASECHK.TRANS64 P0, [R0+URZ+0x100], R3 ;  /* 0x00010003000085a7 */ /* 0x000ea400080010ff */
[----:B--2---:R-:W-:Y:S05]  /*2fa0*/  @P0 EXIT ;  /* 0x000000000000094d */ /* 0x004fea0003800000 */
[----:B------:R-:W-:Y:S05]  /*2fb0*/  BRA `(.L_x_56) ;  /* 0xfffffffc00ec7947 */ /* 0x000fea000383ffff */
.L_x_49:
[----:B------:R-:W-:-:S09]  /*2fc0*/  UISETP.NE.AND UP1, UPT, UR8, URZ, UPT ;  /* 0x000000ff0800728c */ /* 0x000fd2000bf25270 */
[----:B------:R-:W-:Y:S05]  /*2fd0*/  BRA.U UP1, `(.L_x_57) ;  /* 0x0000000d017c7547 */ /* 0x000fea000b800000 */
[----:B------:R-:W-:Y:S01]  /*2fe0*/  UMOV UR4, 0x40 ;  /* 0x0000004000047882 */ /* 0x000fe20000000000 */
[----:B------:R-:W-:Y:S01]  /*2ff0*/  NOP ;  /* 0x0000000000007918 */ /* 0x000fe20000000000 */
[----:B------:R-:W-:Y:S01]  /*3000*/  ULEA UR4, UR37, UR4, 0x18 ;  /* 0x0000000425047291 */ /* 0x000fe2000f8ec0ff */
[----:B------:R-:W-:Y:S02]  /*3010*/  UMOV UR5, 0x400 ;  /* 0x0000040000057882 */ /* 0x000fe40000000000 */
[----:B------:R-:W-:-:S06]  /*3020*/  ULEA UR37, UR37, UR5, 0x18 ;  /* 0x0000000525257291 */ /* 0x000fcc000f8ec0ff */
[----:B------:R-:W1:Y:S02]  /*3030*/  LDS.U8 R0, [UR4+0x1c] ;  /* 0x00001c04ff007984 */ /* 0x000e640008000000 */
[----:B-1----:R-:W-:-:S13]  /*3040*/  ISETP.NE.AND P0, PT, R0, RZ, PT ;  /* 0x000000ff0000720c */ /* 0x002fda0003f05270 */
[----:B------:R-:W-:Y:S05]  /*3050*/  @P0 BRA `(.L_x_58) ;  /* 0x0000000000580947 */ /* 0x000fea0003800000 */
[----:B------:R-:W-:-:S13]  /*3060*/  ELECT P0, URZ, PT ;  /* 0x0000000000ff782f */ /* 0x000fda0003800000 */
[----:B------:R-:W-:Y:S05]  /*3070*/  @!P0 BRA `(.L_x_59) ;  /* 0x0000000000608947 */ /* 0x000fea0003800000 */
[----:B------:R-:W-:Y:S01]  /*3080*/  UMOV UR5, 0x10 ;  /* 0x0000001000057882 */ /* 0x000fe20000000000 */
[----:B------:R-:W-:Y:S01]  /*3090*/  HFMA2 R0, -RZ, RZ, 0, 5.9604644775390625e-08 ;  /* 0x00000001ff007431 */ /* 0x000fe200000001ff */
[----:B------:R-:W-:-:S03]  /*30a0*/  MOV R2, 0xffff ;  /* 0x0000ffff00027802 */ /* 0x000fc60000000f00 */
[----:B------:R-:W-:Y:S04]  /*30b0*/  DEPBAR.LE SB1, 0x36 ;  /* 0x00009d800000791a */ /* 0x000fe80000000000 */
[----:B------:R-:W1:Y:S02]  /*30c0*/  UTCATOMSWS.FIND_AND_SET.ALIGN UP0, UR5, UR5 ;  /* 0x00000005000575e3 */ /* 0x000e640008000800 */
[----:B-1----:R-:W-:Y:S01]  /*30d0*/  MOV R3, UR5 ;  /* 0x0000000500037c02 */ /* 0x002fe20008000f00 */
[----:B------:R-:W-:Y:S06]  /*30e0*/  BRA.U UP0, `(.L_x_60) ;  /* 0x0000000100187547 */ /* 0x000fec000b800000 */
.L_x_61:
[----:B------:R-:W-:Y:S05]  /*30f0*/  NANOSLEEP 0x64 ;  /* 0x000000640000795d */ /* 0x000fea0003800000 */
[----:B------:R-:W-:-:S05]  /*3100*/  UMOV UR5, 0x10 ;  /* 0x0000001000057882 */ /* 0x000fca0000000000 */
[----:B------:R-:W-:Y:S04]  /*3110*/  DEPBAR.LE SB1, 0x36 ;  /* 0x00009d800000791a */ /* 0x000fe80000000000 */
[----:B------:R-:W1:Y:S02]  /*3120*/  UTCATOMSWS.FIND_AND_SET.ALIGN UP0, UR5, UR5 ;  /* 0x00000005000575e3 */ /* 0x000e640008000800 */
[----:B-1----:R-:W-:Y:S01]  /*3130*/  MOV R3, UR5 ;  /* 0x0000000500037c02 */ /* 0x002fe20008000f00 */
[----:B------:R-:W-:Y:S05]  /*3140*/  BRA.U !UP0, `(.L_x_61) ;  /* 0xfffffffd08e87547 */ /* 0x000fea000b83ffff */
.L_x_60:
[-C--:B------:R-:W-:Y:S02]  /*3150*/  SHF.L.U32 R2, R2, R3.reuse, RZ ;  /* 0x0000000302027219 */ /* 0x080fe400000006ff */
[----:B------:R-:W-:Y:S01]  /*3160*/  SHF.L.U32 R0, R0, R3, RZ ;  /* 0x0000000300007219 */ /* 0x000fe200000006ff */
[----:B------:R-:W-:Y:S02]  /*3170*/  IMAD.SHL.U32 R3, R3, 0x20, RZ ;  /* 0x0000002003037824 */ /* 0x000fe400078e00ff */
[----:B------:R1:W-:Y:S04]  /*3180*/  ATOMS.OR RZ, [UR4+0x14], R2 ;  /* 0x00001402ffff798c */ /* 0x0003e8000b000004 */
[----:B------:R1:W-:Y:S04]  /*3190*/  ATOMS.OR RZ, [UR4+0x18], R0 ;  /* 0x00001800ffff798c */ /* 0x0003e8000b000004 */
[----:B------:R1:W-:Y:S01]  /*31a0*/  STS [UR37+0x1a0], R3 ;  /* 0x0001a003ff007988 */ /* 0x0003e20008000825 */
[----:B------:R-:W-:Y:S05]  /*31b0*/  BRA `(.L_x_59) ;  /* 0x0000000000107947 */ /* 0x000fea0003800000 */
.L_x_58:
[----:B------:R-:W-:Y:S02]  /*31c0*/  MOV R0, 0xffffffff ;  /* 0xffffffff00007802 */ /* 0x000fe40000000f00 */
[----:B------:R-:W-:-:S03]  /*31d0*/  MOV R2, 0x3200 ;  /* 0x0000320000027802 */ /* 0x000fc60000000f00 */
[----:B------:R1:W-:Y:S04]  /*31e0*/  STS [UR37+0x1a0], R0 ;  /* 0x0001a000ff007988 */ /* 0x0003e80008000825 */
[----:B-1-3-5:R-:W-:Y:S05]  /*31f0*/  CALL.REL.NOINC `($__internal_1_$__cuda_sm10x_tcgen05_guardrail_trap_phase_invalid_during_alloc) ;  /* 0x00000060005c7944 */ /* 0x02afea0003c00000 */
.L_x_59:
[----:B------:R-:W-:Y:S05]  /*3200*/  WARPSYNC.ALL ;  /* 0x0000000000007948 */ /* 0x000fea0003800000 */
[----:B------:R-:W2:Y:S01]  /*3210*/  S2UR UR6, SR_CgaCtaId ;  /* 0x00000000000679c3 */ /* 0x000ea20000008800 */
[----:B------:R-:W-:Y:S01]  /*3220*/  UMOV UR4, 0x400 ;  /* 0x0000040000047882 */ /* 0x000fe20000000000 */
[----:B------:R-:W-:-:S06]  /*3230*/  NOP ;  /* 0x0000000000007918 */ /* 0x000fcc0000000000 */
[----:B------:R-:W-:Y:S06]  /*3240*/  BAR.ARV 0x6, 0xa0 ;  /* 0x0182800000007b1d */ /* 0x000fec0000002000 */
[----:B------:R-:W4:Y:S01]  /*3250*/  LDCU UR7, c[0x0][0x38c] ;  /* 0x00007180ff0777ac */ /* 0x000f220008000800 */
[----:B------:R-:W-:Y:S01]  /*3260*/  IMAD.MOV.U32 R11, RZ, RZ, 0x1 ;  /* 0x00000001ff0b7424 */ /* 0x000fe200078e00ff */
[----:B------:R-:W-:Y:S01]  /*3270*/  CS2R R8, SRZ ;  /* 0x0000000000087805 */ /* 0x000fe2000001ff00 */
[----:B------:R-:W-:Y:S01]  /*3280*/  IMAD.MOV.U32 R10, RZ, RZ, RZ ;  /* 0x000000ffff0a7224 */ /* 0x000fe200078e00ff */
[----:B------:R-:W-:Y:S01]  /*3290*/  UMOV UR18, URZ ;  /* 0x000000ff00127c82 */ /* 0x000fe20008000000 */
[----:B------:R-:W-:Y:S01]  /*32a0*/  UMOV UR17, URZ ;  /* 0x000000ff00117c82 */ /* 0x000fe20008000000 */
[----:B------:R-:W-:Y:S01]  /*32b0*/  UMOV UR22, 0x0 ;  /* 0x0000000000167882 */ /* 0x000fe20000000000 */
[----:B------:R-:W-:Y:S01]  /*32c0*/  UMOV UR23, 0x8200410 ;  /* 0x0820041000177882 */ /* 0x000fe20000000000 */
[----:B------:R-:W-:Y:S01]  /*32d0*/  UMOV UR20, 0x0 ;  /* 0x0000000000147882 */ /* 0x000fe20000000000 */
[----:B------:R-:W-:Y:S01]  /*32e0*/  UMOV UR21, 0x8200410 ;  /* 0x0820041000157882 */ /* 0x000fe20000000000 */
[----:B--2---:R-:W-:Y:S01]  /*32f0*/  ULEA UR6, UR6, UR4, 0x18 ;  /* 0x0000000406067291 */ /* 0x004fe2000f8ec0ff */
[----:B------:R-:W2:Y:S03]  /*3300*/  LDCU UR4, c[0x0][0x38c] ;  /* 0x00007180ff0477ac */ /* 0x000ea60008000800 */
[----:B------:R-:W-:-:S02]  /*3310*/  UIADD3 UR11, UPT, UPT, UR6, 0x8400, URZ ;  /* 0x00008400060b7890 */ /* 0x000fc4000fffe0ff */
[----:B----4-:R-:W-:-:S03]  /*3320*/  UIADD3 UR7, UPT, UPT, UR7, 0x3f, URZ ;  /* 0x0000003f07077890 */ /* 0x010fc6000fffe0ff */
[----:B-1----:R-:W1:Y:S01]  /*3330*/  LDS R0, [UR6+0x1a0] ;  /* 0x0001a006ff007984 */ /* 0x002e620008000800 */
[----:B------:R-:W-:Y:S02]  /*3340*/  UIADD3 UR12, UPT, UPT, UR6, 0x20400, URZ ;  /* 0x00020400060c7890 */ /* 0x000fe4000fffe0ff */
[----:B------:R-:W-:Y:S02]  /*3350*/  USHF.R.S32.HI UR5, URZ, 0x1f, UR7 ;  /* 0x0000001fff057899 */ /* 0x000fe40008011407 */
[----:B------:R-:W-:Y:S02]  /*3360*/  USHF.R.U32.HI UR11, URZ, 0x4, UR11 ;  /* 0x00000004ff0b7899 */ /* 0x000fe4000801160b */
[----:B------:R-:W-:Y:S02]  /*3370*/  ULEA.HI UR5, UR5, UR7, URZ, 0x6 ;  /* 0x0000000705057291 */ /* 0x000fe4000f8f30ff */
[----:B------:R-:W-:Y:S02]  /*3380*/  USHF.R.U32.HI UR12, URZ, 0x4, UR12 ;  /* 0x00000004ff0c7899 */ /* 0x000fe4000801160c */
[----:B------:R-:W-:-:S02]  /*3390*/  USHF.R.S32.HI UR5, URZ, 0x6, UR5 ;  /* 0x00000006ff057899 */ /* 0x000fc40008011405 */
[----:B------:R-:W-:Y:S02]  /*33a0*/  ULOP3.LUT UR11, UR11, 0x3fff, URZ, 0xc0, !UPT ;  /* 0x00003fff0b0b7892 */ /* 0x000fe4000f8ec0ff */
[----:B------:R-:W-:Y:S02]  /*33b0*/  UISETP.LT.AND UP0, UPT, UR5, 0x1, UPT ;  /* 0x000000010500788c */ /* 0x000fe4000bf01270 */
[----:B------:R-:W-:Y:S02]  /*33c0*/  ULOP3.LUT UR12, UR12, 0x3fff, URZ, 0xc0, !UPT ;  /* 0x00003fff0c0c7892 */ /* 0x000fe4000f8ec0ff */
[----:B------:R-:W-:Y:S02]  /*33d0*/  USEL UR10, UR5, 0x1, !UP0 ;  /* 0x00000001050a7887 */ /* 0x000fe4000c000000 */
[----:B------:R-:W-:Y:S02]  /*33e0*/  ULOP3.LUT UR11, UR11, 0x10000, URZ, 0xfc, !UPT ;  /* 0x000100000b0b7892 */ /* 0x000fe4000f8efcff */
[----:B------:R-:W-:-:S02]  /*33f0*/  ULOP3.LUT UR12, UR12, 0x10000, URZ, 0xfc, !UPT ;  /* 0x000100000c0c7892 */ /* 0x000fc4000f8efcff */
[----:B------:R-:W-:Y:S02]  /*3400*/  UIADD3 UR10, UPT, UPT, -UR10, URZ, URZ ;  /* 0x000000ff0a0a7290 */ /* 0x000fe4000fffe1ff */
[----:B--2---:R-:W-:Y:S01]  /*3410*/  UISETP.GE.AND UP3, UPT, UR4, 0x1, UPT ;  /* 0x000000010400788c */ /* 0x004fe2000bf66270 */
[----:B-1----:R-:W-:-:S15]  /*3420*/  R2UR UR19, R0 ;  /* 0x00000000001372ca */ /* 0x002fde00000e0000 */
.L_x_68:
[----:B------:R-:W-:Y:S02]  /*3430*/  LEA R0, R10, UR6, 0x3 ;  /* 0x000000060a007c11 */ /* 0x000fe4000f8e18ff */
[----:B------:R-:W-:Y:S02]  /*3440*/  SHF.L.U32 R5, R9, 0x1f, RZ ;  /* 0x0000001f09057819 */ /* 0x000fe400000006ff */
[----:B------:R-:W-:Y:S01]  /*3450*/  PLOP3.LUT P0, PT, PT, PT, UP3, 0x80, 0x8 ;  /* 0x000000000008781c */ /* 0x000fe20003f0f038 */
[----:B------:R-:W-:Y:S01]  /*3460*/  VIADD R3, R0, 0x100 ;  /* 0x0000010000037836 */ /* 0x000fe20000000000 */
[----:B-1----:R-:W1:Y:S02]  /*3470*/  SYNCS.PHASECHK.TRANS64.TRYWAIT P1, [R0+URZ+0xf0], R5 ;  /* 0x0000f005000075a7 */ /* 0x002e6400080211ff */
[----:B-1--4-:R-:W-:Y:S09]  /*3480*/  @!P1 BRA `(.L_x_62) ;  /* 0x0000005800449947 */ /* 0x012ff20003800000 */
.L_x_146:
[----:B------:R-:W-:Y:S01]  /*3490*/  LEA R4, R10, UR6, 0x4 ;  /* 0x000000060a047c11 */ /* 0x000fe2000f8e20ff */
[----:B------:R-:W-:Y:S01]  /*34a0*/  @UP3 ULEA UR4, UR17, UR6, 0x3 ;  /* 0x0000000611043291 */ /* 0x000fe2000f8e18ff */
[----:B------:R-:W-:Y:S01]  /*34b0*/  PLOP3.LUT P2, PT, PT, PT, PT, 0x80, 0x8 ;  /* 0x000000000008781c */ /* 0x000fe20003f4f070 */
[----:B------:R-:W-:Y:S01]  /*34c0*/  ULEA UR8, UR18, UR6, 0x3 ;  /* 0x0000000612087291 */ /* 0x000fe2000f8e18ff */
[----:B------:R-:W-:Y:S01]  /*34d0*/  PRMT R3, RZ, 0x654, R3 ;  /* 0x00000654ff037816 */ /* 0x000fe20000000003 */
[----:B------:R-:W-:Y:S01]  /*34e0*/  ULEA UR9, UR18, UR19, 0x7 ;  /* 0x0000001312097291 */ /* 0x000fe2000f8e38ff */
[----:B-1----:R-:W1:Y:S01]  /*34f0*/  LDS.128 R4, [R4+0x180] ;  /* 0x0001800004047984 */ /* 0x002e620000000c00 */
[----:B------:R-:W-:Y:S02]  /*3500*/  @P0 SHF.L.U32 R2, R8, 0x1f, RZ ;  /* 0x0000001f08020819 */ /* 0x000fe400000006ff */
[----:B------:R-:W-:Y:S01]  /*3510*/  SHF.L.U32 R0, R11, 0x1f, RZ ;  /* 0x0000001f0b007819 */ /* 0x000fe200000006ff */
[----:B------:R-:W-:Y:S01]  /*3520*/  @!PT LDS RZ, [RZ] ;  /* 0x00000000fffff984 */ /* 0x000fe20000000800 */
[----:B------:R-:W-:Y:S01]  /*3530*/  @!PT LDS RZ, [RZ] ;  /* 0x00000000fffff984 */ /* 0x000fe20000000800 */
[----:B------:R-:W-:Y:S01]  /*3540*/  @!PT LDS RZ, [RZ] ;  /* 0x00000000fffff984 */ /* 0x000fe20000000800 */
[----:B------:R-:W-:Y:S01]  /*3550*/  @!PT LDS RZ, [RZ] ;  /* 0x00000000fffff984 */ /* 0x000fe20000000800 */
[----:B------:R2:W-:Y:S06]  /*3560*/  MEMBAR.ALL.CTA ;  /* 0x0000000000007992 */ /* 0x0005ec0000008000 */
[----:B--2---:R-:W2:Y:S02]  /*3570*/  FENCE.VIEW.ASYNC.S ;  /* 0x00000000000073c6 */ /* 0x004ea40000000000 */
[----:B--2---:R2:W-:Y:S01]  /*3580*/  SYNCS.ARRIVE.TRANS64.RED.A1T0 RZ, [R3+URZ], RZ ;  /* 0x000000ff03ff79a7 */ /* 0x0045e200081004ff */
[----:B------:R2:W4:Y:S01]  /*3590*/  @P0 SYNCS.PHASECHK.TRANS64.TRYWAIT P2, [UR4], R2 ;  /* 0x00000002ff0005a7 */ /* 0x0005220008041104 */
[----:B-1----:R-:W-:Y:S01]  /*35a0*/  LOP3.LUT P1, RZ, R6, 0x1, RZ, 0xc0, !PT ;  /* 0x0000000106ff7812 */ /* 0x002fe2000782c0ff */
[----:B------:R-:W1:Y:S02]  /*35b0*/  SYNCS.PHASECHK.TRANS64.TRYWAIT P0, [UR8+0x130], R0 ;  /* 0x00013000ff0075a7 */ /* 0x000e640008001108 */
[----:B-12-4-:R-:W-:Y:S10]  /*35c0*/  @!P0 BRA `(.L_x_63) ;  /* 0x0000005800088947 */ /* 0x016ff40003800000 */
.L_x_148:
[----:B------:R-:W-:Y:S01]  /*35d0*/  IADD3 R10, PT, PT, R10, 0x1, RZ ;  /* 0x000000010a0a7810 */ /* 0x000fe20007ffe0ff */
[----:B------:R-:W-:Y:S06]  /*35e0*/  BRA.U !UP3, `(.L_x_64) ;  /* 0x000000010b987547 */ /* 0x000fec000b800000 */
[----:B------:R-:W-:Y:S01]  /*35f0*/  UPLOP3.LUT UP4, UPT, UPT, UPT, UPT, 0x40, 0x4 ;  /* 0x000000000004789c */ /* 0x000fe20003f8e870 */
[----:B------:R-:W-:Y:S01]  /*3600*/  UMOV UR16, UR10 ;  /* 0x0000000a00107c82 */ /* 0x000fe20008000000 */
[----:B------:R-:W-:Y:S01]  /*3610*/  UMOV UR15, UR5 ;  /* 0x00000005000f7c82 */ /* 0x000fe20008000000 */
[----:B------:R-:W-:-:S08]  /*3620*/  UMOV UR14, UR17 ;  /* 0x00000011000e7c82 */ /* 0x000fd00008000000 */
.L_x_67:
[----:B------:R-:W-:Y:S02]  /*3630*/  UIADD3 UR16, UPT, UPT, UR16, 0x1, URZ ;  /* 0x0000000110107890 */ /* 0x000fe4000fffe0ff */
[----:B--2---:R-:W-:Y:S02]  /*3640*/  ULEA UR7, UR14, UR6, 0x3 ;  /* 0x000000060e077291 */ /* 0x004fe4000f8e18ff */
[----:B------:R-:W-:Y:S01]  /*3650*/  UISETP.NE.AND UP0, UPT, UR16, URZ, UPT ;  /* 0x000000ff1000728c */ /* 0x000fe2000bf05270 */
[----:B----4-:R-:W-:Y:S10]  /*3660*/  @P2 BRA `(.L_x_65) ;  /* 0x00000000000c2947 */ /* 0x010ff40003800000 */
[----:B-1----:R-:W-:Y:S04]  /*3670*/  SHF.L.U32 R3, R8, 0x1f, RZ ;  /* 0x0000001f08037819 */ /* 0x002fe800000006ff */
[----:B------:R-:W1:Y:S02]  /*3680*/  SYNCS.PHASECHK.TRANS64.TRYWAIT P0, [UR7], R3 ;  /* 0x00000003ff0075a7 */ /* 0x000e640008001107 */
[----:B-1----:R-:W-:Y:S05]  /*3690*/  @!P0 BRA `(.L_x_66) ;  /* 0x0000005400ec8947 */ /* 0x002fea0003800000 */
.L_x_65:
[----:B------:R-:W-:Y:S01]  /*36a0*/  UISETP.NE.AND UP1, UPT, UR15, 0x1, UPT ;  /* 0x000000010f00788c */ /* 0x000fe2000bf25270 */
[----:B------:R-:W-:Y:S01]  /*36b0*/  PLOP3.LUT P2, PT, PT, PT, PT, 0x80, 0x8 ;  /* 0x000000000008781c */ /* 0x000fe20003f4f070 */
[----:B------:R-:W-:Y:S02]  /*36c0*/  UIADD3 UR17, UPT, UPT, UR14, 0x1, URZ ;  /* 0x000000010e117890 */ /* 0x000fe4000fffe0ff */
[----:B------:R-:W-:Y:S02]  /*36d0*/  ULEA UR24, UR14, UR12, 0x9 ;  /* 0x0000000c0e187291 */ /* 0x000fe4000f8e48ff */
[----:B------:R-:W-:Y:S01]  /*36e0*/  UISETP.NE.AND UP2, UPT, UR17, 0xc, UPT ;  /* 0x0000000c1100788c */ /* 0x000fe2000bf45270 */
[----:B------:R-:W-:Y:S01]  /*36f0*/  PLOP3.LUT P0, PT, PT, PT, UP1, 0x80, 0x8 ;  /* 0x000000000008781c */ /* 0x000fe20003f0f018 */
[----:B------:R-:W-:Y:S02]  /*3700*/  ULEA UR26, UR14, UR11, 0x9 ;  /* 0x0000000b0e1a7291 */ /* 0x000fe4000f8e48ff */
[----:B------:R-:W-:Y:S02]  /*3710*/  USEL UR13, URZ, 0x1, UP2 ;  /* 0x00000001ff0d7887 */ /* 0x000fe40009000000 */
[----:B------:R-:W-:Y:S02]  /*3720*/  USEL UR17, UR17, URZ, UP2 ;  /* 0x000000ff11117287 */ /* 0x000fe40009000000 */
[----:B------:R-:W-:Y:S02]  /*3730*/  UIADD3 UR30, UPT, UPT, UR24, 0x2, URZ ;  /* 0x00000002181e7890 */ /* 0x000fe4000fffe0ff */
[----:B------:R-:W-:Y:S01]  /*3740*/  @UP1 ULEA UR4, UR17, UR6, 0x3 ;  /* 0x0000000611041291 */ /* 0x000fe2000f8e18ff */
[----:B------:R-:W-:Y:S01]  /*3750*/  LOP3.LUT R8, R8, UR13, RZ, 0x3c, !PT ;  /* 0x0000000d08087c12 */ /* 0x000fe2000f8e3cff */
[----:B------:R-:W-:Y:S02]  /*3760*/  UIADD3 UR28, UPT, UPT, UR26, 0x2, URZ ;  /* 0x000000021a1c7890 */ /* 0x000fe4000fffe0ff */
[----:B------:R-:W-:Y:S01]  /*3770*/  UIADD3 UR7, UPT, UPT, UR7, 0x60, URZ ;  /* 0x0000006007077890 */ /* 0x000fe2000fffe0ff */
[----:B-1----:R-:W-:Y:S01]  /*3780*/  @P0 SHF.L.U32 R0, R8, 0x1f, RZ ;  /* 0x0000001f08000819 */ /* 0x002fe200000006ff */
[----:B------:R-:W-:Y:S01]  /*3790*/  UMOV UR25, 0x80004020 ;  /* 0x8000402000197882 */ /* 0x000fe20000000000 */
[----:B------:R-:W-:Y:S01]  /*37a0*/  UMOV UR27, 0x80004020 ;  /* 0x80004020001b7882 */ /* 0x000fe20000000000 */
[----:B------:R-:W-:Y:S01]  /*37b0*/  UMOV UR31, 0x80004020 ;  /* 0x80004020001f7882 */ /* 0x000fe20000000000 */
[----:B------:R2:W4:Y:S01]  /*37c0*/  @P0 SYNCS.PHASECHK.TRANS64.TRYWAIT P2, [UR4], R0 ;  /* 0x00000000ff0005a7 */ /* 0x0005220008041104 */
[----:B------:R-:W-:Y:S01]  /*37d0*/  UIADD3 UR15, UPT, UPT, UR15, -0x1, URZ ;  /* 0xffffffff0f0f7890 */ /* 0x000fe2000fffe0ff */
[----:B------:R2:W-:Y:S01]  /*37e0*/  UTCQMMA gdesc[UR26], gdesc[UR24], tmem[UR9], tmem[UR22], idesc[UR23], UP4 ;  /* 0x00ff16181a0075ea */ /* 0x0005e2000a000309 */
[----:B------:R-:W-:Y:S01]  /*37f0*/  UPLOP3.LUT UP4, UPT, UPT, UPT, UPT, 0x80, 0x8 ;  /* 0x000000000008789c */ /* 0x000fe20003f8f070 */
[----:B------:R-:W-:Y:S01]  /*3800*/  UMOV UR29, 0x80004020 ;  /* 0x80004020001d7882 */ /* 0x000fe20000000000 */
[----:B------:R-:W-:Y:S01]  /*3810*/  UMOV UR14, UR17 ;  /* 0x00000011000e7c82 */ /* 0x000fe20008000000 */
[----:B------:R2:W-:Y:S01]  /*3820*/  UTCQMMA gdesc[UR28], gdesc[UR30], tmem[UR9], tmem[UR20], idesc[UR21], UPT ;  /* 0x00ff141e1c0075ea */ /* 0x0005e2000b800309 */
[----:B------:R2:W-:Y:S01]  /*3830*/  UTCBAR [UR7], URZ ;  /* 0x000000ff070073e9 */ /* 0x0005e200080000ff */
[----:B------:R-:W-:Y:S06]  /*3840*/  BRA.U UP0, `(.L_x_67) ;  /* 0xfffffffd00787547 */ /* 0x000fec000b83ffff */
.L_x_64:
[----:B------:R-:W-:Y:S01]  /*3850*/  UIADD3 UR18, UPT, UPT, UR18, 0x1, URZ ;  /* 0x0000000112127890 */ /* 0x000fe2000fffe0ff */
[C---:B------:R-:W-:Y:S01]  /*3860*/  ISETP.NE.AND P0, PT, R10.reuse, 0x2, PT ;  /* 0x000000020a00780c */ /* 0x040fe20003f05270 */
[----:B------:R-:W-:Y:S02]  /*3870*/  UIADD3 UR8, UPT, UPT, UR8, 0x110, URZ ;  /* 0x0000011008087890 */ /* 0x000fe4000fffe0ff */
[----:B------:R-:W-:Y:S01]  /*3880*/  UISETP.NE.AND UP0, UPT, UR18, 0x4, UPT ;  /* 0x000000041200788c */ /* 0x000fe2000bf05270 */
[----:B-12---:R-:W-:Y:S02]  /*3890*/  SEL R0, RZ, 0x1, P0 ;  /* 0x00000001ff007807 */ /* 0x006fe40000000000 */
[----:B------:R-:W-:Y:S01]  /*38a0*/  SEL R10, R10, RZ, P0 ;  /* 0x000000ff0a0a7207 */ /* 0x000fe20000000000 */
[----:B------:R-:W-:Y:S01]  /*38b0*/  USEL UR4, URZ, 0x1, UP0 ;  /* 0x00000001ff047887 */ /* 0x000fe20008000000 */
[----:B------:R-:W-:Y:S01]  /*38c0*/  LOP3.LUT R9, R9, R0, RZ, 0x3c, !PT ;  /* 0x0000000009097212 */ /* 0x000fe200078e3cff */
[----:B------:R-:W-:Y:S01]  /*38d0*/  USEL UR18, UR18, URZ, UP0 ;  /* 0x000000ff12127287 */ /* 0x000fe20008000000 */
[----:B------:R1:W-:Y:S03]  /*38e0*/  UTCBAR [UR8], URZ ;  /* 0x000000ff080073e9 */ /* 0x0003e600080000ff */
[----:B------:R-:W-:Y:S01]  /*38f0*/  LOP3.LUT R11, R11, UR4, RZ, 0x3c, !PT ;  /* 0x000000040b0b7c12 */ /* 0x000fe2000f8e3cff */
[----:B------:R-:W-:Y:S07]  /*3900*/  @P1 BRA `(.L_x_68) ;  /* 0xfffffff800c81947 */ /* 0x000fee000383ffff */
[----:B------:R-:W2:Y:S01]  /*3910*/  S2UR UR4, SR_CgaCtaId ;  /* 0x00000000000479c3 */ /* 0x000ea20000008800 */
[----:B------:R-:W-:Y:S01]  /*3920*/  ELECT P0, URZ, PT ;  /* 0x0000000000ff782f */ /* 0x000fe20003800000 */
[----:B------:R-:W-:Y:S01]  /*3930*/  IMAD.MOV.U32 R0, RZ, RZ, 0x1 ;  /* 0x00000001ff007424 */ /* 0x000fe200078e00ff */
[----:B------:R-:W-:Y:S01]  /*3940*/  UIADD3 UR6, UPT, UPT, UR6, 0x130, URZ ;  /* 0x0000013006067890 */ /* 0x000fe2000fffe0ff */
[----:B------:R-:W-:Y:S01]  /*3950*/  SHF.L.U32 R3, R11, 0x1f, RZ ;  /* 0x0000001f0b037819 */ /* 0x000fe200000006ff */
[----:B------:R-:W-:-:S03]  /*3960*/  UMOV UR5, 0x40 ;  /* 0x0000004000057882 */ /* 0x000fc60000000000 */
[----:B------:R-:W-:Y:S01]  /*3970*/  UVIRTCOUNT.DEALLOC.SMPOOL 0x80 ;  /* 0x000000800000784c */ /* 0x000fe20000000000 */
[----:B--2---:R-:W-:Y:S02]  /*3980*/  ULEA UR4, UR4, UR5, 0x18 ;  /* 0x0000000504047291 */ /* 0x004fe4000f8ec0ff */
[----:B------:R-:W-:-:S07]  /*3990*/  ULEA UR5, UR18, UR6, 0x3 ;  /* 0x0000000612057291 */ /* 0x000fce000f8e18ff */
[----:B------:R2:W-:Y:S02]  /*39a0*/  @P0 STS.U8 [UR4+0x1c], R0 ;  /* 0x00001c00ff000988 */ /* 0x0005e40008000004 */
[----:B------:R-:W3:Y:S02]  /*39b0*/  SYNCS.PHASECHK.TRANS64.TRYWAIT P0, [UR5], R3 ;  /* 0x00000003ff0075a7 */ /* 0x000ee40008001105 */
[----:B--23--:R-:W-:Y:S05]  /*39c0*/  @!P0 BRA `(.L_x_69) ;  /* 0x0000005400388947 */ /* 0x00cfea0003800000 */
.L_x_151:
[----:B------:R-:W-:-:S04]  /*39d0*/  UIADD3 UR7, UPT, UPT, UR18, 0x1, URZ ;  /* 0x0000000112077890 */ /* 0x000fc8000fffe0ff */
[----:B------:R-:W-:-:S04]  /*39e0*/  UISETP.NE.AND UP0, UPT, UR7, 0x4, UPT ;  /* 0x000000040700788c */ /* 0x000fc8000bf05270 */
[----:B-1----:R-:W-:Y:S02]  /*39f0*/  USEL UR8, URZ, 0x1, UP0 ;  /* 0x00000001ff087887 */ /* 0x002fe40008000000 */
[----:B------:R-:W-:-:S04]  /*3a00*/  USEL UR7, UR7, URZ, UP0 ;  /* 0x000000ff07077287 */ /* 0x000fc80008000000 */
[----:B------:R-:W-:Y:S01]  /*3a10*/  ULEA UR5, UR7, UR6, 0x3 ;  /* 0x0000000607057291 */ /* 0x000fe2000f8e18ff */
[----:B------:R-:W-:-:S04]  /*3a20*/  LOP3.LUT R2, R11, UR8, RZ, 0x3c, !PT ;  /* 0x000000080b027c12 */ /* 0x000fc8000f8e3cff */
[----:B--2---:R-:W-:-:S04]  /*3a30*/  SHF.L.U32 R3, R2, 0x1f, RZ ;  /* 0x0000001f02037819 */ /* 0x004fc800000006ff */
[----:B------:R-:W1:Y:S02]  /*3a40*/  SYNCS.PHASECHK.TRANS64.TRYWAIT P0, [UR5], R3 ;  /* 0x00000003ff0075a7 */ /* 0x000e640008001105 */
[----:B-1----:R-:W-:Y:S05]  /*3a50*/  @!P0 BRA `(.L_x_70) ;  /* 0x00000054002c8947 */ /* 0x002fea0003800000 */
.L_x_153:
        /* <DEDUP_REMOVED lines=9> */
.L_x_155:
[----:B------:R-:W-:-:S04]  /*3af0*/  UIADD3 UR7, UPT, UPT, UR7, 0x1, URZ ;  /* 0x0000000107077890 */ /* 0x000fc8000fffe0ff */
[----:B------:R-:W-:-:S04]  /*3b00*/  UISETP.NE.AND UP0, UPT, UR7, 0x4, UPT ;  /* 0x000000040700788c */ /* 0x000fc8000bf05270 */
[----:B------:R-:W-:Y:S02]  /*3b10*/  USEL UR5, URZ, 0x1, UP0 ;  /* 0x00000001ff057887 */ /* 0x000fe40008000000 */
[----:B------:R-:W-:-:S04]  /*3b20*/  USEL UR7, UR7, URZ, UP0 ;  /* 0x000000ff07077287 */ /* 0x000fc80008000000 */
[----:B------:R-:W-:Y:S01]  /*3b30*/  ULEA UR7, UR7, UR6, 0x3 ;  /* 0x0000000607077291 */ /* 0x000fe2000f8e18ff */
[----:B-1----:R-:W-:-:S04]  /*3b40*/  LOP3.LUT R3, R2, UR5, RZ, 0x3c, !PT ;  /* 0x0000000502037c12 */ /* 0x002fc8000f8e3cff */
[----:B------:R-:W-:-:S04]  /*3b50*/  SHF.L.U32 R3, R3, 0x1f, RZ ;  /* 0x0000001f03037819 */ /* 0x000fc800000006ff */
[----:B------:R-:W1:Y:S02]  /*3b60*/  SYNCS.PHASECHK.TRANS64.TRYWAIT P0, [UR7], R3 ;  /* 0x00000003ff0075a7 */ /* 0x000e640008001107 */
[----:B-1----:R-:W-:Y:S05]  /*3b70*/  @!P0 BRA `(.L_x_72) ;  /* 0x0000005400148947 */ /* 0x002fea0003800000 */
.L_x_157:
[----:B------:R-:W-:Y:S01]  /*3b80*/  NOP ;  /* 0x0000000000007918 */ /* 0x000fe20000000000 */
[----:B-1----:R-:W1:Y:S01]  /*3b90*/  LDS R0, [UR4+0x14] ;  /* 0x00001404ff007984 */ /* 0x002e620008000800 */
[----:B------:R-:W-:Y:S01]  /*3ba0*/  ULOP3.LUT UR6, UR19, 0xffff, URZ, 0xc0, !UPT ;  /* 0x0000ffff13067892 */ /* 0x000fe2000f8ec0ff */
[----:B------:R-:W-:Y:S01]  /*3bb0*/  UMOV UR8, 0xffff ;  /* 0x0000ffff00087882 */ /* 0x000fe20000000000 */
[----:B------:R-:W-:Y:S02]  /*3bc0*/  UMOV UR5, 0x1 ;  /* 0x0000000100057882 */ /* 0x000fe40000000000 */
[----:B------:R-:W-:-:S04]  /*3bd0*/  USHF.R.U32.HI UR6, URZ, 0x5, UR6 ;  /* 0x00000005ff067899 */ /* 0x000fc80008011606 */
[----:B------:R-:W-:Y:S02]  /*3be0*/  USHF.L.U32 UR8, UR8, UR6, URZ ;  /* 0x0000000608087299 */ /* 0x000fe400080006ff */
[----:B------:R-:W-:-:S04]  /*3bf0*/  USHF.L.U32 UR5, UR5, UR6, URZ ;  /* 0x0000000605057299 */ /* 0x000fc800080006ff */
[----:B-1----:R-:W-:-:S04]  /*3c00*/  LOP3.LUT R0, R0, UR8, RZ, 0xc0, !PT ;  /* 0x0000000800007c12 */ /* 0x002fc8000f8ec0ff */
[----:B------:R-:W-:-:S13]  /*3c10*/  ISETP.NE.AND P0, PT, R0, UR8, PT ;  /* 0x0000000800007c0c */ /* 0x000fda000bf05270 */
[----:B------:R-:W-:Y:S05]  /*3c20*/  @P0 BRA `(.L_x_73) ;  /* 0x0000000000580947 */ /* 0x000fea0003800000 */
[----:B------:R-:W1:Y:S02]  /*3c30*/  LDS R0, [UR4+0x18] ;  /* 0x00001804ff007984 */ /* 0x000e640008000800 */
[----:B-1----:R-:W-:-:S04]  /*3c40*/  LOP3.LUT R0, R0, UR5, RZ, 0xc0, !PT ;  /* 0x0000000500007c12 */ /* 0x002fc8000f8ec0ff */
[----:B------:R-:W-:-:S13]  /*3c50*/  ISETP.NE.AND P0, PT, R0, UR5, PT ;  /* 0x0000000500007c0c */ /* 0x000fda000bf05270 */
[----:B------:R-:W-:Y:S05]  /*3c60*/  @P0 BRA `(.L_x_74) ;  /* 0x00000000003c0947 */ /* 0x000fea0003800000 */
[----:B------:R-:W1:Y:S01]  /*3c70*/  S2R R2, SR_LANEID ;  /* 0x0000000000027919 */ /* 0x000e620000000000 */
[----:B------:R-:W-:Y:S01]  /*3c80*/  ULOP3.LUT UR8, URZ, UR8, URZ, 0x33, !UPT ;  /* 0x00000008ff087292 */ /* 0x000fe2000f8e33ff */
[----:B------:R-:W-:Y:S01]  /*3c90*/  LOP3.LUT R4, RZ, UR5, RZ, 0x33, !PT ;  /* 0x00000005ff047c12 */ /* 0x000fe2000f8e33ff */
[----:B------:R-:W-:Y:S02]  /*3ca0*/  VOTEU.ANY UR7, UPT, PT ;  /* 0x0000000000077886 */ /* 0x000fe400038e0100 */
[----:B------:R-:W-:Y:S01]  /*3cb0*/  UFLO.U32 UR7, UR7 ;  /* 0x00000007000772bd */ /* 0x000fe200080e0000 */
[----:B------:R-:W2:Y:S01]  /*3cc0*/  REDUX UR5, R4 ;  /* 0x00000000040573c4 */ /* 0x000ea20000000000 */
[----:B------:R-:W-:-:S06]  /*3cd0*/  IMAD.U32 R0, RZ, RZ, UR8 ;  /* 0x00000008ff007e24 */ /* 0x000fcc000f8e00ff */
[----:B------:R3:W-:Y:S01]  /*3ce0*/  UTCATOMSWS.AND URZ, UR8 ;  /* 0x0000000800ff79e3 */ /* 0x0007e20008000000 */
[----:B------:R-:W4:Y:S01]  /*3cf0*/  REDUX UR6, R0 ;  /* 0x00000000000673c4 */ /* 0x000f220000000000 */
[----:B-1----:R-:W-:Y:S01]  /*3d00*/  ISETP.EQ.U32.AND P0, PT, R2, UR7, PT ;  /* 0x0000000702007c0c */ /* 0x002fe2000bf02070 */
[----:B--2---:R-:W-:Y:S01]  /*3d10*/  IMAD.U32 R2, RZ, RZ, UR5 ;  /* 0x00000005ff027e24 */ /* 0x004fe2000f8e00ff */
[----:B----4-:R-:W-:-:S11]  /*3d20*/  MOV R3, UR6 ;  /* 0x0000000600037c02 */ /* 0x010fd60008000f00 */
[----:B------:R3:W-:Y:S04]  /*3d30*/  @P0 ATOMS.AND RZ, [UR4+0x14], R3 ;  /* 0x00001403ffff098c */ /* 0x0007e8000a800004 */
[----:B------:R3:W-:Y:S01]  /*3d40*/  @P0 ATOMS.AND RZ, [UR4+0x18], R2 ;  /* 0x00001802ffff098c */ /* 0x0007e2000a800004 */
[----:B------:R-:W-:Y:S05]  /*3d50*/  BRA `(.L_x_75) ;  /* 0x0000000000147947 */ /* 0x000fea0003800000 */
.L_x_74:
[----:B------:R-:W-:Y:S02]  /*3d60*/  MOV R2, 0x3d80 ;  /* 0x00003d8000027802 */ /* 0x000fe40000000f00 */
[----:B----45:R-:W-:Y:S05]  /*3d70*/  CALL.REL.NOINC `($__internal_0_$__cuda_sm10x_tcgen05_guardrail_trap_col_being_dealloced_not_returned_by_alloc) ;  /* 0x0000005400707944 */ /* 0x030fea0003c00000 */
[----:B------:R-:W-:Y:S05]  /*3d80*/  BRA `(.L_x_75) ;  /* 0x0000000000087947 */ /* 0x000fea0003800000 */
.L_x_73:
[----:B------:R-:W-:Y:S02]  /*3d90*/  MOV R2, 0x3db0 ;  /* 0x00003db000027802 */ /* 0x000fe40000000f00 */
[----:B----45:R-:W-:Y:S05]  /*3da0*/  CALL.REL.NOINC `($__internal_2_$__cuda_sm10x_tcgen05_guardrail_trap_unallocated_columns_being_dealloced) ;  /* 0x00000054007c7944 */ /* 0x030fea0003c00000 */
.L_x_75:
[----:B------:R-:W-:Y:S01]  /*3db0*/  NOP ;  /* 0x0000000000007918 */ /* 0x000fe20000000000 */
[----:B---3--:R-:W-:Y:S05]  /*3dc0*/  EXIT ;  /* 0x000000000000794d */ /* 0x008fea0003800000 */
.L_x_57:
[----:B------:R-:W-:-:S09]  /*3dd0*/  UISETP.NE.OR UP2, UPT, UR8, 0x3, !UP2 ;  /* 0x000000030800788c */ /* 0x000fd2000d745670 */
[----:B------:R-:W-:Y:S05]  /*3de0*/  BRA.U UP2, `(.L_x_76) ;  /* 0x0000000d02407547 */ /* 0x000fea000b800000 */
[----:B------:R-:W1:Y:S01]  /*3df0*/  LDC R0, c[0x0][0xb30] ;  /* 0x0002cc00ff007b82 */ /* 0x000e620000000800 */
[----:B------:R-:W2:Y:S01]  /*3e00*/  LDCU.64 UR8, c[0x0][0x888] ;  /* 0x00011100ff0877ac */ /* 0x000ea20008000a00 */
[----:B------:R-:W-:Y:S02]  /*3e10*/  HFMA2 R29, -RZ, RZ, 0, 0 ;  /* 0x00000000ff1d7431 */ /* 0x000fe400000001ff */
[----:B------:R-:W-:Y:S01]  /*3e20*/  IMAD.MOV.U32 R31, RZ, RZ, 0x1 ;  /* 0x00000001ff1f7424 */ /* 0x000fe200078e00ff */
[----:B------:R-:W-:Y:S01]  /*3e30*/  MOV R23, 0x2000 ;  /* 0x0000200000177802 */ /* 0x000fe20000000f00 */
[----:B------:R-:W4:Y:S01]  /*3e40*/  LDCU.64 UR4, c[0x0][0x890] ;  /* 0x00011200ff0477ac */ /* 0x000f220008000a00 */
[----:B------:R-:W-:Y:S01]  /*3e50*/  IMAD.MOV.U32 R30, RZ, RZ, RZ ;  /* 0x000000ffff1e7224 */ /* 0x000fe200078e00ff */
[----:B------:R-:W3:Y:S01]  /*3e60*/  LDC R19, c[0x0][0x370] ;  /* 0x0000dc00ff137b82 */ /* 0x000ee20000000800 */
[----:B------:R-:W-:Y:S01]  /*3e70*/  UMOV UR7, 0x400 ;  /* 0x0000040000077882 */ /* 0x000fe20000000000 */
[----:B------:R-:W-:-:S02]  /*3e80*/  UPLOP3.LUT UP1, UPT, UPT, UPT, UPT, 0x40, 0x4 ;  /* 0x000000000004789c */ /* 0x000fc40003f2e870 */
[----:B------:R-:W-:-:S04]  /*3e90*/  ULEA UR7, UR37, UR7, 0x18 ;  /* 0x0000000725077291 */ /* 0x000fc8000f8ec0ff */
[----:B------:R-:W3:Y:S01]  /*3ea0*/  LDC R2, c[0x0][0xb0c] ;  /* 0x0002c300ff027b82 */ /* 0x000ee20000000800 */
[----:B------:R-:W-:Y:S02]  /*3eb0*/  UIADD3 UR13, UPT, UPT, UR7, 0xc8, URZ ;  /* 0x000000c8070d7890 */ /* 0x000fe4000fffe0ff */
[----:B--2---:R-:W-:Y:S02]  /*3ec0*/  UISETP.NE.U32.AND UP2, UPT, UR8, URZ, UPT ;  /* 0x000000ff0800728c */ /* 0x004fe4000bf45070 */
[----:B------:R-:W-:Y:S02]  /*3ed0*/  UIADD3 UR17, UPT, UPT, UR7, 0xc0, URZ ;  /* 0x000000c007117890 */ /* 0x000fe4000fffe0ff */
[----:B----4-:R-:W-:Y:S01]  /*3ee0*/  UISETP.NE.U32.AND UP3, UPT, UR4, URZ, UPT ;  /* 0x000000ff0400728c */ /* 0x010fe2000bf65070 */
[----:B------:R-:W2:Y:S01]  /*3ef0*/  LDC R18, c[0x0][0xb20] ;  /* 0x0002c800ff127b82 */ /* 0x000ea20000000800 */
[----:B-1----:R-:W-:Y:S01]  /*3f00*/  ISETP.NE.AND P1, PT, R0, 0x1, PT ;  /* 0x000000010000780c */ /* 0x002fe20003f25270 */
[----:B------:R-:W-:-:S02]  /*3f10*/  UISETP.NE.AND.EX UP2, UPT, UR9, URZ, UPT, UP2 ;  /* 0x000000ff0900728c */ /* 0x000fc4000bf45320 */
[----:B------:R-:W-:Y:S02]  /*3f20*/  UPRMT UR13, UR37, 0x654, UR13 ;  /* 0x00000654250d7896 */ /* 0x000fe4000800000d */
[----:B------:R-:W-:Y:S02]  /*3f30*/  UISETP.NE.AND.EX UP3, UPT, UR5, URZ, UPT, UP3 ;  /* 0x000000ff0500728c */ /* 0x000fe4000bf65330 */
[----:B------:R-:W1:Y:S08]  /*3f40*/  LDC.64 R32, c[0x0][0x348] ;  /* 0x0000d200ff207b82 */ /* 0x000e700000000a00 */
[----:B------:R-:W4:Y:S08]  /*3f50*/  LDC.64 R16, c[0x0][0xb10] ;  /* 0x0002c400ff107b82 */ /* 0x000f300000000a00 */
[----:B------:R-:W1:Y:S08]  /*3f60*/  LDC.64 R6, c[0x0][0xb18] ;  /* 0x0002c600ff067b82 */ /* 0x000e700000000a00 */
[----:B------:R-:W1:Y:S08]  /*3f70*/  LDC.64 R4, c[0x0][0xb28] ;  /* 0x0002ca00ff047b82 */ /* 0x000e700000000a00 */
[----:B--23--:R-:W1:Y:S02]  /*3f80*/  LDC R22, c[0x0][0x374] ;  /* 0x0000dd00ff167b82 */ /* 0x00ce640000000800 */
.L_x_85:
[C---:B------:R-:W-:Y:S02]  /*3f90*/  LEA R0, R30.reuse, UR7, 0x3 ;  /* 0x000000071e007c11 */ /* 0x040fe4000f8e18ff */
[----:B------:R-:W-:Y:S02]  /*3fa0*/  SHF.L.U32 R3, R29, 0x1f, RZ ;  /* 0x0000001f1d037819 */ /* 0x000fe400000006ff */
[----:B------:R-:W-:Y:S02]  /*3fb0*/  LEA R24, R30, UR7, 0x4 ;  /* 0x000000071e187c11 */ /* 0x000fe4000f8e20ff */
[----:B--2---:R-:W2:Y:S02]  /*3fc0*/  SYNCS.PHASECHK.TRANS64.TRYWAIT P0, [R0+URZ+0xf0], R3 ;  /* 0x0000f003000075a7 */ /* 0x004ea400080011ff */
[----:B--2---:R-:W-:Y:S05]  /*3fd0*/  @!P0 BRA `(.L_x_77) ;  /* 0x0000005000148947 */ /* 0x004fea0003800000 */
.L_x_158:
[----:B------:R-:W-:Y:S01]  /*3fe0*/  ISETP.GE.AND P0, PT, R72, 0x1, PT ;  /* 0x000000014800780c */ /* 0x000fe20003f06270 */
[----:B------:R-:W3:Y:S01]  /*3ff0*/  LDS.128 R24, [R24+0x180] ;  /* 0x0001800018187984 */ /* 0x000ee20000000c00 */
[----:B--2---:R-:W-:Y:S01]  /*4000*/  VIADD R0, R0, 0x100 ;  /* 0x0000010000007836 */ /* 0x004fe20000000000 */
[----:B------:R-:W-:Y:S01]  /*4010*/  @!PT LDS RZ, [RZ] ;  /* 0x00000000fffff984 */ /* 0x000fe20000000800 */
[----:B------:R-:W-:Y:S01]  /*4020*/  @!PT LDS RZ, [RZ] ;  /* 0x00000000fffff984 */ /* 0x000fe20000000800 */
[----:B------:R-:W-:Y:S01]  /*4030*/  @!PT LDS RZ, [RZ] ;  /* 0x00000000fffff984 */ /* 0x000fe20000000800 */
[----:B------:R-:W-:Y:S01]  /*4040*/  @!PT LDS RZ, [RZ] ;  /* 0x00000000fffff984 */ /* 0x000fe20000000800 */
[----:B------:R2:W-:Y:S06]  /*4050*/  MEMBAR.ALL.CTA ;  /* 0x0000000000007992 */ /* 0x0005ec0000008000 */
[----:B--2---:R-:W2:Y:S01]  /*4060*/  FENCE.VIEW.ASYNC.S ;  /* 0x00000000000073c6 */ /* 0x004ea20000000000 */
[----:B------:R-:W-:Y:S04]  /*4070*/  PRMT R0, RZ, 0x654, R0 ;  /* 0x00000654ff007816 */ /* 0x000fe80000000000 */
[----:B--2---:R2:W-:Y:S01]  /*4080*/  SYNCS.ARRIVE.TRANS64.RED.A1T0 RZ, [R0+URZ], RZ ;  /* 0x000000ff00ff79a7 */ /* 0x0045e200081004ff */
[----:B---3--:R-:W-:Y:S11]  /*4090*/  LOP3.LUT P3, RZ, R26, 0x1, RZ, 0xc0, !PT ;  /* 0x000000011aff7812 */ /* 0x008ff6000786c0ff */
[----:B------:R-:W-:Y:S02]  /*40a0*/  @!UPT UIADD3 URZ, UPT, UPT, URZ, URZ, URZ ;  /* 0x000000fffffff290 */ /* 0x000fe4000fffe0ff */
[----:B------:R-:W-:Y:S02]  /*40b0*/  @P3 MOV R13, R24 ;  /* 0x00000018000d3202 */ /* 0x000fe40000000f00 */
[----:B------:R-:W-:Y:S01]  /*40c0*/  @P3 LOP3.LUT R8, R25, 0xffff, RZ, 0xc0, !PT ;  /* 0x0000ffff19083812 */ /* 0x000fe200078ec0ff */
[----:B--2---:R-:W-:Y:S06]  /*40d0*/  @!P0 BRA `(.L_x_78) ;  /* 0x0000000000a48947 */ /* 0x004fec0003800000 */
[----:B-1----:R-:W-:Y:S01]  /*40e0*/  IMAD.HI.U32 R35, R22, R7, RZ ;  /* 0x0000000716237227 */ /* 0x002fe200078e00ff */
[----:B------:R-:W-:Y:S02]  /*40f0*/  ISETP.NE.AND P0, PT, R6, 0x1, PT ;  /* 0x000000010600780c */ /* 0x000fe40003f05270 */
[----:B------:R-:W-:Y:S01]  /*4100*/  ISETP.NE.AND P2, PT, R72, 0x1, PT ;  /* 0x000000014800780c */ /* 0x000fe20003f45270 */
[----:B----4-:R-:W-:Y:S01]  /*4110*/  IMAD.HI.U32 R34, R19, R16, RZ ;  /* 0x0000001013227227 */ /* 0x010fe200078e00ff */
[----:B------:R-:W-:Y:S02]  /*4120*/  SHF.R.U32.HI R35, RZ, R18, R35 ;  /* 0x00000012ff237219 */ /* 0x000fe40000011623 */
[----:B------:R-:W-:Y:S01]  /*4130*/  ISETP.NE.AND P4, PT, R2, 0x1, PT ;  /* 0x000000010200780c */ /* 0x000fe20003f85270 */
[----:B------:R-:W-:Y:S01]  /*4140*/  IMAD.HI.U32 R36, R13, R16, RZ ;  /* 0x000000100d247227 */ /* 0x000fe200078e00ff */
[----:B------:R-:W-:Y:S02]  /*4150*/  SHF.R.U32.HI R34, RZ, R17, R34 ;  /* 0x00000011ff227219 */ /* 0x000fe40000011622 */
[----:B------:R-:W-:Y:S01]  /*4160*/  SEL R3, R22, R35, !P0 ;  /* 0x0000002316037207 */ /* 0x000fe20004000000 */
[C---:B------:R-:W-:Y:S01]  /*4170*/  IMAD.HI.U32 R35, R8.reuse, R7, RZ ;  /* 0x0000000708237227 */ /* 0x040fe200078e00ff */
[----:B------:R-:W-:Y:S02]  /*4180*/  SEL R11, R19, R34, !P4 ;  /* 0x00000022130b7207 */ /* 0x000fe40006000000 */
[----:B------:R-:W-:Y:S01]  /*4190*/  SHF.R.U32.HI R36, RZ, R17, R36 ;  /* 0x00000011ff247219 */ /* 0x000fe20000011624 */
[----:B------:R-:W-:Y:S01]  /*41a0*/  IMAD.HI.U32 R38, R3, R4, RZ ;  /* 0x0000000403267227 */ /* 0x000fe200078e00ff */
[----:B------:R-:W-:Y:S03]  /*41b0*/  SHF.R.U32.HI R35, RZ, R18, R35 ;  /* 0x00000012ff237219 */ /* 0x000fe60000011623 */
[----:B------:R-:W-:Y:S01]  /*41c0*/  IMAD.HI.U32 R34, R11, R4, RZ ;  /* 0x000000040b227227 */ /* 0x000fe200078e00ff */
[----:B------:R-:W-:Y:S02]  /*41d0*/  @P2 SHF.R.U32.HI R3, RZ, R5, R38 ;  /* 0x00000005ff032219 */ /* 0x000fe40000011626 */
[----:B------:R-:W-:Y:S02]  /*41e0*/  SEL R9, R8, R35, !P0 ;  /* 0x0000002308097207 */ /* 0x000fe40004000000 */
[----:B------:R-:W-:Y:S01]  /*41f0*/  @P2 SHF.R.U32.HI R11, RZ, R5, R34 ;  /* 0x00000005ff0b2219 */ /* 0x000fe20000011622 */
[C---:B------:R-:W-:Y:S01]  /*4200*/  IMAD R10, R72.reuse, R3, RZ ;  /* 0x00000003480a7224 */ /* 0x040fe200078e02ff */
[----:B------:R-:W-:Y:S01]  /*4210*/  SEL R3, R13, R36, !P4 ;  /* 0x000000240d037207 */ /* 0x000fe20006000000 */
[C---:B------:R-:W-:Y:S03]  /*4220*/  IMAD.HI.U32 R14, R9.reuse, R4, RZ ;  /* 0x00000004090e7227 */ /* 0x040fe600078e00ff */
[----:B------:R-:W-:Y:S01]  /*4230*/  ISETP.GE.AND P0, PT, R9, R10, PT ;  /* 0x0000000a0900720c */ /* 0x000fe20003f06270 */
[C---:B------:R-:W-:Y:S01]  /*4240*/  IMAD R12, R72.reuse, R11, RZ ;  /* 0x0000000b480c7224 */ /* 0x040fe200078e02ff */
[-C--:B------:R-:W-:Y:S04]  /*4250*/  SHF.R.U32.HI R14, RZ, R5.reuse, R14 ;  /* 0x00000005ff0e7219 */ /* 0x080fe8000001160e */
[----:B------:R-:W-:Y:S02]  /*4260*/  ISETP.GE.OR P0, PT, R3, R12, P0 ;  /* 0x0000000c0300720c */ /* 0x000fe40000706670 */
[----:B------:R-:W-:Y:S05]  /*4270*/  SEL R15, R9, R14, !P2 ;  /* 0x0000000e090f7207 */ /* 0x000fea0005000000 */
[----:B------:R-:W-:Y:S04]  /*4280*/  IMAD.MOV R14, RZ, RZ, -R15 ;  /* 0x000000ffff0e7224 */ /* 0x000fe800078e0a0f */
[----:B------:R-:W-:Y:S02]  /*4290*/  IMAD R14, R72, R14, R9 ;  /* 0x0000000e480e7224 */ /* 0x000fe400078e0209 */
[C---:B------:R-:W-:Y:S05]  /*42a0*/  @!P0 IMAD.HI.U32 R10, R3.reuse, R4, RZ ;  /* 0x00000004030a8227 */ /* 0x040fea00078e00ff */
[----:B------:R-:W-:Y:S04]  /*42b0*/  @!P0 SHF.R.U32.HI R10, RZ, R5, R10 ;  /* 0x00000005ff0a8219 */ /* 0x000fe8000001160a */
[----:B------:R-:W-:Y:S01]  /*42c0*/  @!P0 SEL R0, R3, R10, !P2 ;  /* 0x0000000a03008207 */ /* 0x000fe20005000000 */
[----:B------:R-:W-:Y:S03]  /*42d0*/  IMAD.MOV R10, RZ, RZ, -R3 ;  /* 0x000000ffff0a7224 */ /* 0x000fe600078e0a03 */
[----:B------:R-:W-:Y:S01]  /*42e0*/  @!P0 IADD3 R15, PT, PT, R15, -R0, RZ ;  /* 0x800000000f0f8210 */ /* 0x000fe20007ffe0ff */
[----:B------:R-:W-:Y:S01]  /*42f0*/  @!P0 IMAD R0, R11, R14, R0 ;  /* 0x0000000e0b008224 */ /* 0x000fe200078e0200 */
[----:B------:R-:W-:Y:S01]  /*4300*/  IADD3 R11, PT, PT, -R9, RZ, RZ ;  /* 0x000000ff090b7210 */ /* 0x000fe20007ffe1ff */
[----:B------:R-:W-:Y:S02]  /*4310*/  IMAD R13, R2, R10, R13 ;  /* 0x0000000a020d7224 */ /* 0x000fe400078e020d */
[----:B------:R-:W-:Y:S02]  /*4320*/  @!P0 IMAD R9, R15, R72, R3 ;  /* 0x000000480f098224 */ /* 0x000fe400078e0203 */
[----:B------:R-:W-:Y:S02]  /*4330*/  @!P0 IMAD.MOV.U32 R3, RZ, RZ, R0 ;  /* 0x000000ffff038224 */ /* 0x000fe400078e0000 */
[----:B------:R-:W-:Y:S02]  /*4340*/  IMAD R8, R6, R11, R8 ;  /* 0x0000000b06087224 */ /* 0x000fe400078e0208 */
[----:B------:R-:W-:Y:S02]  /*4350*/  IMAD R13, R3, R2, R13 ;  /* 0x00000002030d7224 */ /* 0x000fe400078e020d */
[----:B------:R-:W-:Y:S02]  /*4360*/  IMAD R8, R9, R6, R8 ;  /* 0x0000000609087224 */ /* 0x000fe400078e0208 */
.L_x_78:
[----:B------:R-:W-:Y:S05]  /*4370*/  BRA.U UP1, `(.L_x_79) ;  /* 0x0000000101107547 */ /* 0x000fea000b800000 */
[----:B------:R-:W-:Y:S04]  /*4380*/  MOV R0, UR6 ;  /* 0x0000000600007c02 */ /* 0x000fe80008000f00 */
[----:B------:R-:W-:Y:S04]  /*4390*/  SHF.L.U32 R3, R0, 0x1f, RZ ;  /* 0x0000001f00037819 */ /* 0x000fe800000006ff */
[----:B------:R-:W2:Y:S02]  /*43a0*/  SYNCS.PHASECHK.TRANS64.TRYWAIT P0, [UR7+0xe8], R3 ;  /* 0x0000e803ff0075a7 */ /* 0x000ea40008001107 */
[----:B--2---:R-:W-:Y:S05]  /*43b0*/  @!P0 BRA `(.L_x_80) ;  /* 0x0000004c00308947 */ /* 0x004fea0003800000 */
.L_x_79:
[----:B------:R-:W-:Y:S02]  /*43c0*/  R2UR UR19, R21 ;  /* 0x00000000151372ca */ /* 0x000fe400000e0000 */
[----:B------:R-:W-:Y:S02]  /*43d0*/  R2UR UR18, R20 ;  /* 0x00000000141272ca */ /* 0x000fe400000e0000 */
[----:B------:R-:W-:Y:S02]  /*43e0*/  ISETP.NE.U32.AND P2, PT, RZ, UR4, PT ;  /* 0x00000004ff007c0c */ /* 0x000fe4000bf45070 */
[----:B------:R-:W-:Y:S02]  /*43f0*/  SHF.L.U32 R12, R31, 0x1f, RZ ;  /* 0x0000001f1f0c7819 */ /* 0x000fe400000006ff */
[----:B------:R-:W-:Y:S05]  /*4400*/  ISETP.NE.AND.EX P2, PT, RZ, UR5, PT, P2 ;  /* 0x00000005ff007c0c */ /* 0x000fea000bf45320 */
[----:B------:R-:W-:Y:S02]  /*4410*/  USHF.L.U32 UR19, UR19, 0x7, URZ ;  /* 0x0000000713137899 */ /* 0x000fe400080006ff */
[----:B------:R-:W-:Y:S01]  /*4420*/  USHF.L.U32 UR18, UR18, 0x7, URZ ;  /* 0x0000000712127899 */ /* 0x000fe200080006ff */
[----:B------:R-:W-:Y:S11]  /*4430*/  BRA.U !UP3, `(.L_x_81) ;  /* 0x000000010b347547 */ /* 0x000ff6000b800000 */
[----:B------:R-:W-:Y:S01]  /*4440*/  UPLOP3.LUT UP0, UPT, UPT, UPT, UP2, 0x80, 0x8 ;  /* 0x000000000008789c */ /* 0x000fe20003f0f020 */
[----:B--2---:R-:W-:Y:S02]  /*4450*/  HFMA2 R0, -RZ, RZ, 0, 5.9604644775390625e-08 ;  /* 0x00000001ff007431 */ /* 0x004fe400000001ff */
[----:B------:R-:W-:Y:S03]  /*4460*/  IMAD.MOV.U32 R171, RZ, RZ, 0x1 ;  /* 0x00000001ffab7424 */ /* 0x000fe600078e00ff */
[----:B------:R-:W-:Y:S05]  /*4470*/  PLOP3.LUT P0, PT, PT, PT, UP0, 0x80, 0x8 ;  /* 0x000000000008781c */ /* 0x000fea0003f0f008 */
[----:B------:R-:W2:Y:S01]  /*4480*/  @UP0 LDCU.64 UR10, c[0x0][0x888] ;  /* 0x00011100ff0a07ac */ /* 0x000ea20008000a00 */
[----:B------:R-:W-:Y:S07]  /*4490*/  @UP0 UIMAD UR8, UR36, UR4, URZ ;  /* 0x00000004240802a4 */ /* 0x000fee000f8e02ff */
[----:B------:R-:W-:Y:S01]  /*44a0*/  @!P0 PRMT R171, R0, 0x7610, R171 ;  /* 0x0000761000ab8816 */ /* 0x000fe200000000ab */
[----:B--2---:R-:W-:Y:S03]  /*44b0*/  @UP0 UIMAD.WIDE UR10, UR8, 0x4, UR10 ;  /* 0x00000004080a08a5 */ /* 0x004fe6000f8e020a */
[----:B------:R-:W2:Y:S03]  /*44c0*/  @!UP0 LDCU UR8, c[0x0][0x880] ;  /* 0x00011000ff0887ac */ /* 0x000ea60008000800 */
[----:B------:R-:W-:Y:S01]  /*44d0*/  IMAD.U32 R10, RZ, RZ, UR10 ;  /* 0x0000000aff0a7e24 */ /* 0x000fe2000f8e00ff */
[----:B------:R-:W-:Y:S05]  /*44e0*/  MOV R11, UR11 ;  /* 0x0000000b000b7c02 */ /* 0x000fea0008000f00 */
[----:B-----5:R3:W5:Y:S02]  /*44f0*/  @P0 LDG.E R81, desc[UR46][R10.64] ;  /* 0x0000002e0a510981 */ /* 0x020764000c1e1900 */
[----:B--23--:R-:W-:Y:S07]  /*4500*/  @!P0 IMAD.U32 R81, RZ, RZ, UR8 ;  /* 0x00000008ff518e24 */ /* 0x00cfee000f8e00ff */
.L_x_81:
[----:B-----5:R-:W-:Y:S01]  /*4510*/  @!P2 FSETP.EQ.AND P0, PT, R81, RZ, PT ;  /* 0x000000ff5100a20b */ /* 0x020fe20003f02000 */
[----:B------:R-:W-:Y:S01]  /*4520*/  @!UPT UIADD3 URZ, UPT, UPT, URZ, URZ, URZ ;  /* 0x000000fffffff290 */ /* 0x000fe2000fffe0ff */
[----:B------:R-:W-:Y:S11]  /*4530*/  @!P2 BRA `(.L_x_82) ;  /* 0x000000000014a947 */ /* 0x000ff60003800000 */
[----:B------:R-:W-:Y:S02]  /*4540*/  LOP3.LUT P2, RZ, R171, 0xff, RZ, 0xc0, !PT ;  /* 0x000000ffabff7812 */ /* 0x000fe4000784c0ff */
[----:B------:R-:W-:Y:S04]  /*4550*/  PLOP3.LUT P0, PT, PT, PT, UP0, 0x80, 0x8 ;  /* 0x000000000008781c */ /* 0x000fe80003f0f008 */
[----:B------:R-:W-:Y:S07]  /*4560*/  PLOP3.LUT P0, PT, P0, PT, PT, 0x8, 0x80 ;  /* 0x000000000080781c */ /* 0x000fee000070e170 */
[----:B------:R-:W-:Y:S11]  /*4570*/  @P2 FSETP.EQ.AND P0, PT, R81, RZ, PT ;  /* 0x000000ff5100220b */ /* 0x000ff60003f02000 */
[----:B------:R-:W-:Y:S02]  /*4580*/  @!UPT UIADD3 URZ, UPT, UPT, URZ, URZ, URZ ;  /* 0x000000fffffff290 */ /* 0x000fe4000fffe0ff */
.L_x_82:
[----:B------:R-:W3:Y:S01]  /*4590*/  SYNCS.PHASECHK.TRANS64.TRYWAIT P2, [UR7+0xd0], R12 ;  /* 0x0000d00cff0075a7 */ /* 0x000ee20008041107 */
[----:B------:R-:W-:Y:S04]  /*45a0*/  ELECT P4, URZ, PT ;  /* 0x0000000000ff782f */ /* 0x000fe80003880000 */
[----:B------:R-:W-:Y:S11]  /*45b0*/  PLOP3.LUT P4, PT, P0, P4, PT, 0xf2, 0x2f ;  /* 0x00000000002f781c */ /* 0x000ff60000789e72 */
[----:B------:R-:W-:Y:S02]  /*45c0*/  @!UPT UIADD3 URZ, UPT, UPT, URZ, URZ, URZ ;  /* 0x000000fffffff290 */ /* 0x000fe4000fffe0ff */
[----:B-1----:R-:W-:Y:S05]  /*45d0*/  @!P4 IADD3 R21, P0, PT, R32, 0x580, RZ ;  /* 0x000005802015c810 */ /* 0x002fea0007f1e0ff */
[----:B------:R-:W-:Y:S01]  /*45e0*/  @!P4 IMAD.X R20, RZ, RZ, R33, P0 ;  /* 0x000000ffff14c224 */ /* 0x000fe200000e0621 */
[----:B---3--:R-:W-:Y:S07]  /*45f0*/  @!P2 BRA `(.L_x_83) ;  /* 0x0000004800b8a947 */ /* 0x008fee0003800000 */
.L_x_161:
[----:B------:R-:W3:Y:S01]  /*4600*/  LDC.64 R14, c[0x0][0xb10] ;  /* 0x0002c400ff0e7b82 */ /* 0x000ee20000000a00 */
[----:B------:R-:W-:Y:S01]  /*4610*/  @!P4 R2UR UR8, R20 ;  /* 0x000000001408c2ca */ /* 0x000fe200000e0000 */
[----:B------:R-:W-:Y:S01]  /*4620*/  VOTEU.ALL UP1, P4 ;  /* 0x0000000000ff7886 */ /* 0x000fe20002020000 */
[----:B------:R-:W-:Y:S01]  /*4630*/  @!P4 R2UR UR9, R21 ;  /* 0x000000001509c2ca */ /* 0x000fe200000e0000 */
[----:B------:R-:W-:Y:S01]  /*4640*/  UMOV UR10, 0x0 ;  /* 0x00000000000a7882 */ /* 0x000fe20000000000 */
[----:B------:R-:W-:Y:S03]  /*4650*/  UMOV UR11, 0x10000000 ;  /* 0x10000000000b7882 */ /* 0x000fe60000000000 */
[----:B------:R-:W5:Y:S01]  /*4660*/  LDC.64 R10, c[0x0][0xb18] ;  /* 0x0002c600ff0a7b82 */ /* 0x000f620000000a00 */
[----:B------:R-:W-:Y:S01]  /*4670*/  @!UP1 UIADD3 UR16, UPT, UPT, UR7, 0x200, URZ ;  /* 0x0000020007109890 */ /* 0x000fe2000fffe0ff */
[----:B------:R-:W-:Y:S01]  /*4680*/  @P3 SHF.R.U32.HI R28, RZ, 0x10, R25 ;  /* 0x00000010ff1c3819 */ /* 0x000fe20000011619 */
[----:B------:R-:W-:Y:S01]  /*4690*/  VOTEU.ALL UP1, P4 ;  /* 0x0000000000ff7886 */ /* 0x000fe20002020000 */
[----:B------:R-:W-:Y:S01]  /*46a0*/  UMOV UR20, UR36 ;  /* 0x0000002400147c82 */ /* 0x000fe20008000000 */
[----:B------:R-:W-:Y:S03]  /*46b0*/  VIADD R30, R30, 0x1 ;  /* 0x000000011e1e7836 */ /* 0x000fe60000000000 */
[----:B--2---:R-:W2:Y:S01]  /*46c0*/  @!P1 LDC R0, c[0x0][0xb20] ;  /* 0x0002c800ff009b82 */ /* 0x004ea20000000800 */
[----:B------:R-:W-:Y:S01]  /*46d0*/  IMAD.U32 R21, RZ, RZ, UR8 ;  /* 0x00000008ff157e24 */ /* 0x000fe2000f8e00ff */
[----:B------:R-:W-:Y:S06]  /*46e0*/  UPRMT UR8, UR37, 0x654, UR17 ;  /* 0x0000065425087896 */ /* 0x000fec0008000011 */
[----:B-1----:R-:W1:Y:S01]  /*46f0*/  @!P1 LDC R3, c[0x0][0xb0c] ;  /* 0x0002c300ff039b82 */ /* 0x002e620000000800 */
[----:B------:R-:W-:Y:S01]  /*4700*/  IMAD.U32 R20, RZ, RZ, UR9 ;  /* 0x00000009ff147e24 */ /* 0x000fe2000f8e00ff */
[----:B------:R-:W-:Y:S04]  /*4710*/  @!P4 R2UR UR15, R21 ;  /* 0x00000000150fc2ca */ /* 0x000fe800000e0000 */
[----:B------:R-:W-:Y:S01]  /*4720*/  @!P4 R2UR UR14, R20 ;  /* 0x00000000140ec2ca */ /* 0x000fe200000e0000 */
[----:B------:R-:W-:Y:S11]  /*4730*/  @!P4 IMAD.MOV.U32 R20, RZ, RZ, 0x2000 ;  /* 0x00002000ff14c424 */ /* 0x000ff600078e00ff */
[----:B------:R-:W-:Y:S01]  /*4740*/  @!UPT UIADD3 URZ, UPT, UPT, URZ, URZ, URZ ;  /* 0x000000fffffff290 */ /* 0x000fe2000fffe0ff */
[----:B------:R1:W-:Y:S01]  /*4750*/  @!UP1 UTMALDG.3D [UR16], [UR14], desc[UR10] ;  /* 0x00000a100e0095b4 */ /* 0x0003e20008011000 */
[----:B------:R1:W-:Y:S02]  /*4760*/  @!P4 SYNCS.ARRIVE.TRANS64.RED.A0TR RZ, [UR7+0xc0], R20 ;  /* 0x0000c014ffffc9a7 */ /* 0x0003e40008300407 */
[----:B-1----:R-:W-:Y:S01]  /*4770*/  @!P1 ISETP.NE.AND P2, PT, R3, 0x1, PT ;  /* 0x000000010300980c */ /* 0x002fe20003f45270 */
[C---:B---3--:R-:W-:Y:S01]  /*4780*/  @!P1 IMAD.HI.U32 R14, R13.reuse, R14, RZ ;  /* 0x0000000e0d0e9227 */ /* 0x048fe200078e00ff */
[----:B-----5:R-:W-:Y:S03]  /*4790*/  @!P1 ISETP.NE.AND P0, PT, R10, 0x1, PT ;  /* 0x000000010a00980c */ /* 0x020fe60003f05270 */
[C---:B------:R-:W-:Y:S01]  /*47a0*/  @!P1 IMAD.HI.U32 R11, R8.reuse, R11, RZ ;  /* 0x0000000b080b9227 */ /* 0x040fe200078e00ff */
[----:B------:R-:W-:Y:S04]  /*47b0*/  @!P1 SHF.R.U32.HI R14, RZ, R15, R14 ;  /* 0x0000000fff0e9219 */ /* 0x000fe8000001160e */
[----:B--2---:R-:W-:Y:S01]  /*47c0*/  @!P1 SHF.R.U32.HI R9, RZ, R0, R11 ;  /* 0x00000000ff099219 */ /* 0x004fe2000001160b */
[----:B------:R-:W-:Y:S01]  /*47d0*/  SYNCS.ARRIVE.TRANS64.RED.A1T0 RZ, [UR8], RZ ;  /* 0x000000ffffff79a7 */ /* 0x000fe20008100408 */
[----:B------:R-:W-:Y:S02]  /*47e0*/  @!P1 SEL R14, R13, R14, !P2 ;  /* 0x0000000e0d0e9207 */ /* 0x000fe40005000000 */
[----:B------:R-:W-:Y:S01]  /*47f0*/  @!P1 SEL R9, R8, R9, !P0 ;  /* 0x0000000908099207 */ /* 0x000fe20004000000 */
[----:B------:R-:W1:Y:S04]  /*4800*/  SYNCS.PHASECHK.TRANS64.TRYWAIT P5, [UR7+0xd8], R12 ;  /* 0x0000d80cff0075a7 */ /* 0x000e6800080a1107 */
[----:B------:R-:W-:Y:S02]  /*4810*/  @!P1 IMAD.IADD R0, R9, 0x1, -R14 ;  /* 0x0000000109009824 */ /* 0x000fe400078e0a0e */
[----:B------:R-:W-:Y:S02]  /*4820*/  @!P1 IMAD.IADD R9, R14, 0x1, -R9 ;  /* 0x000000010e099824 */ /* 0x000fe400078e0a09 */
[----:B------:R-:W-:Y:S02]  /*4830*/  @!P1 IMAD R13, R0, R3, R13 ;  /* 0x00000003000d9224 */ /* 0x000fe400078e020d */
[----:B------:R-:W-:Y:S01]  /*4840*/  @!P1 IMAD R8, R9, R10, R8 ;  /* 0x0000000a09089224 */ /* 0x000fe200078e0208 */
[----:B-1----:R-:W-:Y:S06]  /*4850*/  @!P5 BRA `(.L_x_84) ;  /* 0x000000480038d947 */ /* 0x002fec0003800000 */
.L_x_163:
[----:B-1----:R-:W-:Y:S01]  /*4860*/  @!P4 IADD3 R3, P0, PT, R32, 0x580, RZ ;  /* 0x000005802003c810 */ /* 0x002fe20007f1e0ff */
[----:B------:R-:W-:Y:S01]  /*4870*/  VOTEU.ALL UP1, P4 ;  /* 0x0000000000ff7886 */ /* 0x000fe20002020000 */
[----:B------:R-:W-:Y:S01]  /*4880*/  UMOV UR20, 0x0 ;  /* 0x0000000000147882 */ /* 0x000fe20000000000 */
[----:B------:R-:W-:Y:S01]  /*4890*/  UMOV UR21, 0x10000000 ;  /* 0x1000000000157882 */ /* 0x000fe20000000000 */
[----:B------:R-:W-:Y:S01]  /*48a0*/  @!P4 R2UR UR9, R3 ;  /* 0x000000000309c2ca */ /* 0x000fe200000e0000 */
[----:B------:R-:W-:Y:S01]  /*48b0*/  @!P4 IMAD.X R0, RZ, RZ, R33, P0 ;  /* 0x000000ffff00c224 */ /* 0x000fe200000e0621 */
[----:B------:R-:W-:Y:S01]  /*48c0*/  @!UP1 UIADD3 UR10, UPT, UPT, UR18, 0x40, URZ ;  /* 0x00000040120a9890 */ /* 0x000fe2000fffe0ff */
[----:B------:R-:W-:Y:S01]  /*48d0*/  ISETP.NE.AND P0, PT, R30, 0x2, PT ;  /* 0x000000021e00780c */ /* 0x000fe20003f05270 */
[----:B------:R-:W-:Y:S01]  /*48e0*/  UMOV UR11, UR19 ;  /* 0x00000013000b7c82 */ /* 0x000fe20008000000 */
[----:B------:R-:W-:Y:S01]  /*48f0*/  UMOV UR12, UR36 ;  /* 0x00000024000c7c82 */ /* 0x000fe20008000000 */
[----:B------:R-:W-:Y:S01]  /*4900*/  @!P4 R2UR UR8, R0 ;  /* 0x000000000008c2ca */ /* 0x000fe200000e0000 */
[----:B------:R-:W-:Y:S01]  /*4910*/  IMAD.IADD R20, R8, 0x1, R147 ;  /* 0x0000000108147824 */ /* 0x000fe200078e0293 */
[----:B------:R-:W-:Y:S01]  /*4920*/  @P3 R2UR UR36, R28 ;  /* 0x000000001c2432ca */ /* 0x000fe200000e0000 */
[----:B------:R-:W-:Y:S01]  /*4930*/  IMAD.IADD R21, R13, 0x1, R170 ;  /* 0x000000010d157824 */ /* 0x000fe200078e02aa */
[----:B------:R-:W-:Y:S02]  /*4940*/  SEL R0, RZ, 0x1, P0 ;  /* 0x00000001ff007807 */ /* 0x000fe40000000000 */
[----:B------:R-:W-:Y:S01]  /*4950*/  LOP3.LUT R31, R31, 0x1, RZ, 0x3c, !PT ;  /* 0x000000011f1f7812 */ /* 0x000fe200078e3cff */
[----:B------:R-:W-:Y:S01]  /*4960*/  IMAD.U32 R10, RZ, RZ, UR9 ;  /* 0x00000009ff0a7e24 */ /* 0x000fe2000f8e00ff */
[----:B------:R-:W-:Y:S01]  /*4970*/  @!UP1 UIADD3 UR9, UPT, UPT, UR7, 0xc8, URZ ;  /* 0x000000c807099890 */ /* 0x000fe2000fffe0ff */
[----:B------:R-:W-:Y:S02]  /*4980*/  LOP3.LUT R29, R29, R0, RZ, 0x3c, !PT ;  /* 0x000000001d1d7212 */ /* 0x000fe400078e3cff */
[----:B------:R-:W-:Y:S02]  /*4990*/  SEL R30, R30, RZ, P0 ;  /* 0x000000ff1e1e7207 */ /* 0x000fe40000000000 */
[----:B------:R-:W-:Y:S01]  /*49a0*/  IMAD.U32 R11, RZ, RZ, UR8 ;  /* 0x00000008ff0b7e24 */ /* 0x000fe2000f8e00ff */
[----:B------:R-:W-:Y:S01]  /*49b0*/  @!P4 R2UR UR14, R10 ;  /* 0x000000000a0ec2ca */ /* 0x000fe200000e0000 */
[----:B------:R-:W-:Y:S01]  /*49c0*/  @!UP1 UIADD3 UR8, UPT, UPT, UR7, 0x2200, URZ ;  /* 0x0000220007089890 */ /* 0x000fe2000fffe0ff */
[----:B------:R-:W-:Y:S02]  /*49d0*/  VOTEU.ALL UP1, P4 ;  /* 0x0000000000ff7886 */ /* 0x000fe40002020000 */
[----:B------:R-:W-:Y:S11]  /*49e0*/  @!P4 R2UR UR15, R11 ;  /* 0x000000000b0fc2ca */ /* 0x000ff600000e0000 */
[----:B------:R-:W-:Y:S02]  /*49f0*/  @!UPT UIADD3 URZ, UPT, UPT, URZ, URZ, URZ ;  /* 0x000000fffffff290 */ /* 0x000fe4000fffe0ff */
[----:B------:R2:W-:Y:S01]  /*4a00*/  @!UP1 UTMALDG.3D [UR8], [UR14], desc[UR20] ;  /* 0x000014080e0095b4 */ /* 0x0005e20008011000 */
[----:B------:R2:W-:Y:S01]  /*4a10*/  @!P4 SYNCS.ARRIVE.TRANS64.RED.A0TR RZ, [UR7+0xc8], R23 ;  /* 0x0000c817ffffc9a7 */ /* 0x0005e20008300407 */
[----:B------:R-:W-:Y:S01]  /*4a20*/  UPLOP3.LUT UP1, UPT, UPT, UPT, UPT, 0x80, 0x8 ;  /* 0x000000000008789c */ /* 0x000fe20003f2f070 */
[----:B------:R-:W-:Y:S01]  /*4a30*/  SYNCS.ARRIVE.TRANS64.RED.A1T0 RZ, [UR13], RZ ;  /* 0x000000ffffff79a7 */ /* 0x000fe2000810040d */
[----:B------:R-:W-:Y:S09]  /*4a40*/  @P3 BRA `(.L_x_85) ;  /* 0xfffffff400503947 */ /* 0x000ff2000383ffff */
[----:B------:R-:W-:-:S04]  /*4a50*/  SHF.L.U32 R3, R31, 0x1f, RZ ;  /* 0x0000001f1f037819 */ /* 0x000fc800000006ff */
[----:B------:R-:W1:Y:S02]  /*4a60*/  SYNCS.PHASECHK.TRANS64.TRYWAIT P0, [UR7+0xd0], R3 ;  /* 0x0000d003ff0075a7 */ /* 0x000e640008001107 */
[----:B-1----:R-:W-:Y:S05]  /*4a70*/  @!P0 BRA `(.L_x_86) ;  /* 0x0000004400c88947 */ /* 0x002fea0003800000 */
.L_x_165:
[----:B-1----:R-:W-:-:S07]  /*4a80*/  MOV R0, UR7 ;  /* 0x0000000700007c02 */ /* 0x002fce0008000f00 */
.L_x_87:
[----:B-1----:R-:W-:-:S04]  /*4a90*/  SHF.L.U32 R3, R31, 0x1f, RZ ;  /* 0x0000001f1f037819 */ /* 0x002fc800000006ff */
[----:B------:R1:W3:Y:S03]  /*4aa0*/  SYNCS.PHASECHK.TRANS64.TRYWAIT P0, [R0+URZ+0xd8], R3 ;  /* 0x0000d803000075a7 */ /* 0x0002e600080011ff */
[----:B---3--:R-:W-:Y:S05]  /*4ab0*/  @!P0 NANOSLEEP.SYNCS 0x989680 ;  /* 0x009896800000895d */ /* 0x008fea0003900000 */
[----:B------:R-:W3:Y:S02]  /*4ac0*/  @!P0 SYNCS.PHASECHK.TRANS64 P0, [R0+URZ+0xd8], R3 ;  /* 0x0000d803000085a7 */ /* 0x000ee400080010ff */
[----:B--23--:R-:W-:Y:S05]  /*4ad0*/  @P0 EXIT ;  /* 0x000000000000094d */ /* 0x00cfea0003800000 */
[----:B------:R-:W-:Y:S05]  /*4ae0*/  BRA `(.L_x_87) ;  /* 0xfffffffc00e87947 */ /* 0x000fea000383ffff */
.L_x_76:
[----:B------:R-:W-:-:S06]  /*4af0*/  UISETP.GE.AND UP1, UPT, UR8, 0x4, UPT ;  /* 0x000000040800788c */ /* 0x000fcc000bf26270 */
[----:B------:R-:W-:-:S13]  /*4b00*/  PLOP3.LUT P0, PT, PT, PT, UP1, 0x80, 0x8 ;  /* 0x000000000008781c */ /* 0x000fda0003f0f018 */
[----:B------:R-:W-:Y:S05]  /*4b10*/  @!P0 EXIT ;  /* 0x000000000000894d */ /* 0x000fea0003800000 */
[----:B------:R-:W-:Y:S01]  /*4b20*/  BAR.SYNC.DEFER_BLOCKING 0x6, 0xa0 ;  /* 0x0182800000007b1d */ /* 0x000fe20000010000 */
[C---:B------:R-:W-:Y:S01]  /*4b30*/  IMAD.SHL.U32 R3, R189.reuse, 0x40, RZ ;  /* 0x00000040bd037824 */ /* 0x040fe200078e00ff */
[C---:B------:R-:W-:Y:S01]  /*4b40*/  LOP3.LUT R193, R189.reuse, 0x60, RZ, 0xc0, !PT ;  /* 0x00000060bdc17812 */ /* 0x040fe200078ec0ff */
[C---:B------:R-:W-:Y:S01]  /*4b50*/  IMAD.SHL.U32 R172, R189.reuse, 0x8, RZ ;  /* 0x00000008bdac7824 */ /* 0x040fe200078e00ff */
[C---:B------:R-:W-:Y:S01]  /*4b60*/  LOP3.LUT R191, R189.reuse, 0x2, RZ, 0xc0, !PT ;  /* 0x00000002bdbf7812 */ /* 0x040fe200078ec0ff */
[----:B------:R-:W-:Y:S01]  /*4b70*/  IMAD.U32 R79, R189, 0x10000, RZ ;  /* 0x00010000bd4f7824 */ /* 0x000fe200078e00ff */
[----:B------:R-:W-:Y:S02]  /*4b80*/  UMOV UR49, 0x400 ;  /* 0x0000040000317882 */ /* 0x000fe40000000000 */
[----:B------:R-:W1:Y:S01]  /*4b90*/  LDC R177, c[0x0][0x370] ;  /* 0x0000dc00ffb17b82 */ /* 0x000e620000000800 */
[----:B------:R-:W-:Y:S01]  /*4ba0*/  ULEA UR49, UR37, UR49, 0x18 ;  /* 0x0000003125317291 */ /* 0x000fe2000f8ec0ff */
[----:B------:R-:W-:Y:S01]  /*4bb0*/  LOP3.LUT R5, R3, 0x180, RZ, 0xc0, !PT ;  /* 0x0000018003057812 */ /* 0x000fe200078ec0ff */
[----:B------:R-:W-:Y:S01]  /*4bc0*/  HFMA2 R195, -RZ, RZ, 0, 0 ;  /* 0x00000000ffc37431 */ /* 0x000fe200000001ff */
[----:B------:R-:W-:Y:S01]  /*4bd0*/  LOP3.LUT R79, R79, 0x600000, RZ, 0xc0, !PT ;  /* 0x006000004f4f7812 */ /* 0x000fe200078ec0ff */
[----:B------:R-:W-:Y:S01]  /*4be0*/  UIADD3 UR4, UPT, UPT, UR49, 0x4200, URZ ;  /* 0x0000420031047890 */ /* 0x000fe2000fffe0ff */
[----:B------:R-:W-:Y:S01]  /*4bf0*/  LOP3.LUT R172, R5, 0x30, R172, 0xf8, !PT ;  /* 0x0000003005ac7812 */ /* 0x000fe200078ef8ac */
[----:B------:R-:W-:Y:S01]  /*4c00*/  IMAD.MOV.U32 R76, RZ, RZ, RZ ;  /* 0x000000ffff4c7224 */ /* 0x000fe200078e00ff */
[----:B------:R-:W2:Y:S01]  /*4c10*/  LDC R74, c[0x0][0xb0c] ;  /* 0x0002c300ff4a7b82 */ /* 0x000ea20000000800 */
[----:B------:R-:W-:-:S02]  /*4c20*/  LOP3.LUT R189, R189, 0x4, RZ, 0xc0, !PT ;  /* 0x00000004bdbd7812 */ /* 0x000fc400078ec0ff */
[----:B------:R-:W-:Y:S02]  /*4c30*/  CS2R R182, SRZ ;  /* 0x0000000000b67805 */ /* 0x000fe4000001ff00 */
[----:B------:R-:W-:Y:S02]  /*4c40*/  LOP3.LUT R172, R172, 0x1e40, R3, 0xf8, !PT ;  /* 0x00001e40acac7812 */ /* 0x000fe400078ef803 */
[----:B------:R-:W-:Y:S02]  /*4c50*/  CS2R R180, SRZ ;  /* 0x0000000000b47805 */ /* 0x000fe4000001ff00 */
[----:B------:R-:W-:Y:S01]  /*4c60*/  IADD3 R188, PT, PT, -R189, 0x2, RZ ;  /* 0x00000002bdbc7810 */ /* 0x000fe20007ffe1ff */
[----:B------:R-:W-:Y:S01]  /*4c70*/  IMAD.MOV R176, RZ, RZ, -R191 ;  /* 0x000000ffffb07224 */ /* 0x000fe200078e0abf */
[----:B------:R-:W-:Y:S01]  /*4c80*/  MOV R192, UR4 ;  /* 0x0000000400c07c02 */ /* 0x000fe20008000f00 */
[----:B------:R-:W4:Y:S01]  /*4c90*/  LDC R174, c[0x0][0xb20] ;  /* 0x0002c800ffae7b82 */ /* 0x000f220000000800 */
[----:B------:R-:W3:Y:S01]  /*4ca0*/  LDS R0, [UR49+0x1a0] ;  /* 0x0001a031ff007984 */ /* 0x000ee20008000800 */
[----:B------:R-:W-:Y:S01]  /*4cb0*/  VIADD R190, R172, UR49 ;  /* 0x00000031acbe7c36 */ /* 0x000fe20008000000 */
[----:B------:R-:W1:Y:S01]  /*4cc0*/  LDCU.64 UR52, c[0x0][0x348] ;  /* 0x00006900ff3477ac */ /* 0x000e620008000a00 */
[----:B------:R-:W-:-:S02]  /*4cd0*/  IMAD.MOV R175, RZ, RZ, -R189 ;  /* 0x000000ffffaf7224 */ /* 0x000fc400078e0abd */
[----:B------:R-:W-:Y:S01]  /*4ce0*/  VIADD R190, R190, 0x200 ;  /* 0x00000200bebe7836 */ /* 0x000fe20000000000 */
[----:B------:R-:W1:Y:S01]  /*4cf0*/  LDCU.64 UR38, c[0x0][0x888] ;  /* 0x00011100ff2677ac */ /* 0x000e620008000a00 */
[----:B------:R-:W1:Y:S01]  /*4d00*/  LDC R73, c[0x0][0xb30] ;  /* 0x0002cc00ff497b82 */ /* 0x000e620000000800 */
[----:B------:R-:W1:Y:S01]  /*4d10*/  LDCU.64 UR44, c[0x0][0x890] ;  /* 0x00011200ff2c77ac */ /* 0x000e620008000a00 */
[----:B------:R-:W-:-:S06]  /*4d20*/  UIADD3 UR48, UPT, UPT, UR49, 0x200, URZ ;  /* 0x0000020031307890 */ /* 0x000fcc000fffe0ff */
[----:B------:R-:W1:Y:S08]  /*4d30*/  LDC.64 R168, c[0x0][0xb10] ;  /* 0x0002c400ffa87b82 */ /* 0x000e700000000a00 */
[----:B------:R-:W1:Y:S08]  /*4d40*/  LDC.64 R70, c[0x0][0xb18] ;  /* 0x0002c600ff467b82 */ /* 0x000e700000000a00 */
[----:B------:R-:W1:Y:S08]  /*4d50*/  LDC.64 R68, c[0x0][0xb28] ;  /* 0x0002ca00ff447b82 */ /* 0x000e700000000a00 */
[----:B------:R-:W1:Y:S01]  /*4d60*/  LDC.64 R166, c[0x0][0x8b0] ;  /* 0x00022c00ffa67b82 */ /* 0x000e620000000a00 */
[----:B---3--:R-:W-:-:S07]  /*4d70*/  IMAD.IADD R79, R0, 0x1, R79 ;  /* 0x00000001004f7824 */ /* 0x008fce00078e024f */
[----:B------:R-:W3:Y:S08]  /*4d80*/  LDC.64 R164, c[0x0][0x8a8] ;  /* 0x00022a00ffa47b82 */ /* 0x000ef00000000a00 */
[----:B--2-4-:R-:W1:Y:S02]  /*4d90*/  LDC R178, c[0x0][0x374] ;  /* 0x0000dd00ffb27b82 */ /* 0x014e640000000800 */
.L_x_114:
[C---:B------:R-:W-:Y:S02]  /*4da0*/  LEA R0, R195.reuse, UR49, 0x3 ;  /* 0x00000031c3007c11 */ /* 0x040fe4000f8e18ff */
[----:B------:R-:W-:Y:S02]  /*4db0*/  SHF.L.U32 R3, R182, 0x1f, RZ ;  /* 0x0000001fb6037819 */ /* 0x000fe400000006ff */
[----:B------:R-:W-:Y:S02]  /*4dc0*/  LEA R16, R195, UR49, 0x4 ;  /* 0x00000031c3107c11 */ /* 0x000fe4000f8e20ff */
[----:B------:R-:W2:Y:S02]  /*4dd0*/  SYNCS.PHASECHK.TRANS64.TRYWAIT P0, [R0+URZ+0xf0], R3 ;  /* 0x0000f003000075a7 */ /* 0x000ea400080011ff */
[----:B-12---:R-:W-:Y:S05]  /*4de0*/  @!P0 BRA `(.L_x_88) ;  /* 0x0000004400048947 */ /* 0x006fea0003800000 */
.L_x_166:
[----:B------:R-:W4:Y:S01]  /*4df0*/  LDC.64 R12, c[0x0][0xb10] ;  /* 0x0002c400ff0c7b82 */ /* 0x000f220000000a00 */
[----:B------:R-:W3:Y:S01]  /*4e00*/  LDS.128 R16, [R16+0x180] ;  /* 0x0001800010107984 */ /* 0x000ee20000000c00 */
[----:B-1----:R-:W-:Y:S01]  /*4e10*/  ISETP.NE.AND P1, PT, R73, 0x1, PT ;  /* 0x000000014900780c */ /* 0x002fe20003f25270 */
[----:B--2---:R-:W-:Y:S01]  /*4e20*/  VIADD R0, R0, 0x100 ;  /* 0x0000010000007836 */ /* 0x004fe20000000000 */
[----:B------:R-:W-:Y:S04]  /*4e30*/  ISETP.GE.AND P0, PT, R72, 0x1, PT ;  /* 0x000000014800780c */ /* 0x000fe80003f06270 */
[----:B------:R-:W1:Y:S01]  /*4e40*/  LDC.64 R10, c[0x0][0xb18] ;  /* 0x0002c600ff0a7b82 */ /* 0x000e620000000a00 */
[----:B------:R-:W-:Y:S01]  /*4e50*/  PRMT R0, RZ, 0x654, R0 ;  /* 0x00000654ff007816 */ /* 0x000fe20000000000 */
[----:B------:R-:W-:Y:S01]  /*4e60*/  @!PT LDS RZ, [RZ] ;  /* 0x00000000fffff984 */ /* 0x000fe20000000800 */
[----:B------:R-:W-:Y:S01]  /*4e70*/  @!PT LDS RZ, [RZ] ;  /* 0x00000000fffff984 */ /* 0x000fe20000000800 */
[----:B------:R-:W-:Y:S01]  /*4e80*/  @!PT LDS RZ, [RZ] ;  /* 0x00000000fffff984 */ /* 0x000fe20000000800 */
[----:B------:R-:W-:Y:S01]  /*4e90*/  @!PT LDS RZ, [RZ] ;  /* 0x00000000fffff984 */ /* 0x000fe20000000800 */
[----:B------:R2:W-:Y:S06]  /*4ea0*/  MEMBAR.ALL.CTA ;  /* 0x0000000000007992 */ /* 0x0005ec0000008000 */
[----:B--2---:R-:W2:Y:S01]  /*4eb0*/  FENCE.VIEW.ASYNC.S ;  /* 0x00000000000073c6 */ /* 0x004ea20000000000 */
[----:B------:R-:W1:Y:S08]  /*4ec0*/  @!P1 LDC R14, c[0x0][0xb20] ;  /* 0x0002c800ff0e9b82 */ /* 0x000e700000000800 */
[----:B------:R-:W1:Y:S01]  /*4ed0*/  @!P1 LDC R9, c[0x0][0xb0c] ;  /* 0x0002c300ff099b82 */ /* 0x000e620000000800 */
[----:B--2---:R2:W-:Y:S01]  /*4ee0*/  SYNCS.ARRIVE.TRANS64.RED.A1T0 RZ, [R0+URZ], RZ ;  /* 0x000000ff00ff79a7 */ /* 0x0045e200081004ff */
[----:B---3--:R-:W-:Y:S04]  /*4ef0*/  LOP3.LUT P4, RZ, R18, 0x1, RZ, 0xc0, !PT ;  /* 0x0000000112ff7812 */ /* 0x008fe8000788c0ff */
[----:B------:R-:W-:Y:S09]  /*4f00*/  P2R R194, PR, RZ, 0x10 ;  /* 0x00000010ffc27803 */ /* 0x000ff20000000000 */
[----:B------:R-:W-:Y:S02]  /*4f10*/  @P4 MOV R77, R16 ;  /* 0x00000010004d4202 */ /* 0x000fe40000000f00 */
[----:B------:R-:W-:Y:S01]  /*4f20*/  @P4 LOP3.LUT R75, R17, 0xffff, RZ, 0xc0, !PT ;  /* 0x0000ffff114b4812 */ /* 0x000fe200078ec0ff */
[----:B--2-4-:R-:W-:Y:S06]  /*4f30*/  @!P0 BRA `(.L_x_89) ;  /* 0x0000000000a48947 */ /* 0x014fec0003800000 */
[----:B------:R-:W-:Y:S01]  /*4f40*/  IMAD.HI.U32 R23, R178, R71, RZ ;  /* 0x00000047b2177227 */ /* 0x000fe200078e00ff */
[----:B------:R-:W-:Y:S02]  /*4f50*/  ISETP.NE.AND P0, PT, R70, 0x1, PT ;  /* 0x000000014600780c */ /* 0x000fe40003f05270 */
[----:B------:R-:W-:Y:S01]  /*4f60*/  ISETP.NE.AND P2, PT, R72, 0x1, PT ;  /* 0x000000014800780c */ /* 0x000fe20003f45270 */
[----:B------:R-:W-:Y:S01]  /*4f70*/  IMAD.HI.U32 R22, R177, R168, RZ ;  /* 0x000000a8b1167227 */ /* 0x000fe200078e00ff */
[----:B------:R-:W-:Y:S02]  /*4f80*/  SHF.R.U32.HI R23, RZ, R174, R23 ;  /* 0x000000aeff177219 */ /* 0x000fe40000011617 */
[----:B------:R-:W-:Y:S01]  /*4f90*/  ISETP.NE.AND P3, PT, R74, 0x1, PT ;  /* 0x000000014a00780c */ /* 0x000fe20003f65270 */
[----:B------:R-:W-:Y:S01]  /*4fa0*/  IMAD.HI.U32 R26, R77, R168, RZ ;  /* 0x000000a84d1a7227 */ /* 0x000fe200078e00ff */
[----:B------:R-:W-:Y:S02]  /*4fb0*/  SHF.R.U32.HI R22, RZ, R169, R22 ;  /* 0x000000a9ff167219 */ /* 0x000fe40000011616 */
[----:B------:R-:W-:Y:S01]  /*4fc0*/  SEL R3, R178, R23, !P0 ;  /* 0x00000017b2037207 */ /* 0x000fe20004000000 */
[----:B------:R-:W-:Y:S01]  /*4fd0*/  IMAD.HI.U32 R23, R75, R71, RZ ;  /* 0x000000474b177227 */ /* 0x000fe200078e00ff */
[----:B------:R-:W-:Y:S02]  /*4fe0*/  SEL R7, R177, R22, !P3 ;  /* 0x00000016b1077207 */ /* 0x000fe40005800000 */
[----:B------:R-:W-:Y:S01]  /*4ff0*/  SHF.R.U32.HI R26, RZ, R169, R26 ;  /* 0x000000a9ff1a7219 */ /* 0x000fe2000001161a */
[-C--:B------:R-:W-:Y:S04]  /*5000*/  IMAD.HI.U32 R22, R3, R68.reuse, RZ ;  /* 0x0000004403167227 */ /* 0x080fe800078e00ff */
[----:B------:R-:W-:Y:S01]  /*5010*/  IMAD.HI.U32 R24, R7, R68, RZ ;  /* 0x0000004407187227 */ /* 0x000fe200078e00ff */
[-C--:B------:R-:W-:Y:S02]  /*5020*/  @P2 SHF.R.U32.HI R3, RZ, R69.reuse, R22 ;  /* 0x00000045ff032219 */ /* 0x080fe40000011616 */
[----:B------:R-:W-:Y:S02]  /*5030*/  SHF.R.U32.HI R22, RZ, R174, R23 ;  /* 0x000000aeff167219 */ /* 0x000fe40000011617 */
[----:B------:R-:W-:Y:S01]  /*5040*/  @P2 SHF.R.U32.HI R7, RZ, R69, R24 ;  /* 0x00000045ff072219 */ /* 0x000fe20000011618 */
[C---:B------:R-:W-:Y:S01]  /*5050*/  IMAD R2, R72.reuse, R3, RZ ;  /* 0x0000000348027224 */ /* 0x040fe200078e02ff */
[----:B------:R-:W-:Y:S02]  /*5060*/  SEL R5, R75, R22, !P0 ;  /* 0x000000164b057207 */ /* 0x000fe40004000000 */
[----:B------:R-:W-:Y:S01]  /*5070*/  SEL R3, R77, R26, !P3 ;  /* 0x0000001a4d037207 */ /* 0x000fe20005800000 */
[----:B------:R-:W-:Y:S01]  /*5080*/  IMAD R4, R72, R7, RZ ;  /* 0x0000000748047224 */ /* 0x000fe200078e02ff */
[C---:B------:R-:W-:Y:S01]  /*5090*/  ISETP.GE.AND P0, PT, R5.reuse, R2, PT ;  /* 0x000000020500720c */ /* 0x040fe20003f06270 */
[----:B------:R-:W-:Y:S03]  /*50a0*/  IMAD.HI.U32 R6, R5, R68, RZ ;  /* 0x0000004405067227 */ /* 0x000fe600078e00ff */
[----:B------:R-:W-:Y:S01]  /*50b0*/  ISETP.GE.OR P0, PT, R3, R4, P0 ;  /* 0x000000040300720c */ /* 0x000fe20000706670 */
[----:B------:R-:W-:Y:S01]  /*50c0*/  IMAD.MOV R4, RZ, RZ, -R3 ;  /* 0x000000ffff047224 */ /* 0x000fe200078e0a03 */
[-C--:B------:R-:W-:Y:S03]  /*50d0*/  SHF.R.U32.HI R6, RZ, R69.reuse, R6 ;  /* 0x00000045ff067219 */ /* 0x080fe60000011606 */
[----:B------:R-:W-:Y:S01]  /*50e0*/  IMAD R77, R74, R4, R77 ;  /* 0x000000044a4d7224 */ /* 0x000fe200078e024d */
[----:B------:R-:W-:Y:S05]  /*50f0*/  SEL R15, R5, R6, !P2 ;  /* 0x00000006050f7207 */ /* 0x000fea0005000000 */
[----:B------:R-:W-:Y:S02]  /*5100*/  IMAD.MOV R6, RZ, RZ, -R15 ;  /* 0x000000ffff067224 */ /* 0x000fe400078e0a0f */
[C---:B------:R-:W-:Y:S04]  /*5110*/  @!P0 IMAD.HI.U32 R2, R3.reuse, R68, RZ ;  /* 0x0000004403028227 */ /* 0x040fe800078e00ff */
[----:B------:R-:W-:Y:S01]  /*5120*/  IMAD R6, R72, R6, R5 ;  /* 0x0000000648067224 */ /* 0x000fe200078e0205 */
[----:B------:R-:W-:Y:S04]  /*5130*/  @!P0 SHF.R.U32.HI R2, RZ, R69, R2 ;  /* 0x00000045ff028219 */ /* 0x000fe80000011602 */
[----:B------:R-:W-:Y:S02]  /*5140*/  @!P0 SEL R0, R3, R2, !P2 ;  /* 0x0000000203008207 */ /* 0x000fe40005000000 */
[----:B------:R-:W-:Y:S02]  /*5150*/  IADD3 R2, PT, PT, -R5, RZ, RZ ;  /* 0x000000ff05027210 */ /* 0x000fe40007ffe1ff */
[----:B------:R-:W-:Y:S01]  /*5160*/  @!P0 IADD3 R8, PT, PT, R15, -R0, RZ ;  /* 0x800000000f088210 */ /* 0x000fe20007ffe0ff */
[----:B------:R-:W-:Y:S02]  /*5170*/  @!P0 IMAD R0, R7, R6, R0 ;  /* 0x0000000607008224 */ /* 0x000fe400078e0200 */
[----:B------:R-:W-:Y:S02]  /*5180*/  IMAD R75, R70, R2, R75 ;  /* 0x00000002464b7224 */ /* 0x000fe400078e024b */
[----:B------:R-:W-:Y:S02]  /*5190*/  @!P0 IMAD R5, R8, R72, R3 ;  /* 0x0000004808058224 */ /* 0x000fe400078e0203 */
[----:B------:R-:W-:Y:S04]  /*51a0*/  @!P0 IMAD.MOV.U32 R3, RZ, RZ, R0 ;  /* 0x000000ffff038224 */ /* 0x000fe800078e0000 */
[----:B------:R-:W-:Y:S02]  /*51b0*/  IMAD R77, R3, R74, R77 ;  /* 0x0000004a034d7224 */ /* 0x000fe400078e024d */
[----:B------:R-:W-:Y:S07]  /*51c0*/  IMAD R75, R5, R70, R75 ;  /* 0x00000046054b7224 */ /* 0x000fee00078e024b */
.L_x_89:
[----:B-1----:R-:W-:Y:S01]  /*51d0*/  @!P1 ISETP.NE.AND P0, PT, R10, 0x1, PT ;  /* 0x000000010a00980c */ /* 0x002fe20003f05270 */
[----:B------:R-:W-:Y:S01]  /*51e0*/  @!P1 IMAD.HI.U32 R0, R77, R12, RZ ;  /* 0x0000000c4d009227 */ /* 0x000fe200078e00ff */
[----:B------:R-:W-:Y:S01]  /*51f0*/  @!P1 ISETP.NE.AND P2, PT, R9, 0x1, PT ;  /* 0x000000010900980c */ /* 0x000fe20003f45270 */
[----:B------:R-:W-:Y:S01]  /*5200*/  ULOP3.LUT UP0, URZ, UR48, 0x1b0, URZ, 0xc0, !UPT ;  /* 0x000001b030ff7892 */ /* 0x000fe2000f80c0ff */
[----:B------:R-:W-:Y:S01]  /*5210*/  R2UR UR42, R21 ;  /* 0x00000000152a72ca */ /* 0x000fe200000e0000 */
[----:B------:R-:W-:Y:S01]  /*5220*/  @!P1 IMAD.HI.U32 R3, R75, R11, RZ ;  /* 0x0000000b4b039227 */ /* 0x000fe200078e00ff */
[----:B------:R-:W-:Y:S02]  /*5230*/  @!P1 SHF.R.U32.HI R0, RZ, R13, R0 ;  /* 0x0000000dff009219 */ /* 0x000fe40000011600 */
[----:B------:R-:W-:Y:S01]  /*5240*/  R2UR UR41, R20 ;  /* 0x00000000142972ca */ /* 0x000fe200000e0000 */
[----:B------:R-:W-:Y:S01]  /*5250*/  VIADD R195, R195, 0x1 ;  /* 0x00000001c3c37836 */ /* 0x000fe20000000000 */
[----:B------:R-:W-:Y:S02]  /*5260*/  @!P1 SHF.R.U32.HI R2, RZ, R14, R3 ;  /* 0x0000000eff029219 */ /* 0x000fe40000011603 */
[----:B------:R-:W-:Y:S02]  /*5270*/  @!P1 SEL R3, R77, R0, !P2 ;  /* 0x000000004d039207 */ /* 0x000fe40005000000 */
[----:B------:R-:W-:Y:S02]  /*5280*/  @!P1 SEL R2, R75, R2, !P0 ;  /* 0x000000024b029207 */ /* 0x000fe40004000000 */
[----:B------:R-:W-:Y:S01]  /*5290*/  @P4 SHF.R.U32.HI R179, RZ, 0x10, R17 ;  /* 0x00000010ffb34819 */ /* 0x000fe20000011611 */
[----:B------:R-:W-:Y:S02]  /*52a0*/  USHF.L.U32 UR42, UR42, 0x7, URZ ;  /* 0x000000072a2a7899 */ /* 0x000fe400080006ff */
[----:B------:R-:W-:Y:S02]  /*52b0*/  @!P1 IMAD.IADD R0, R2, 0x1, -R3 ;  /* 0x0000000102009824 */ /* 0x000fe400078e0a03 */
[----:B------:R-:W-:Y:S01]  /*52c0*/  @!P1 IMAD.IADD R2, R3, 0x1, -R2 ;  /* 0x0000000103029824 */ /* 0x000fe200078e0a02 */
[----:B------:R-:W-:Y:S01]  /*52d0*/  USHF.L.U32 UR41, UR41, 0x7, URZ ;  /* 0x0000000729297899 */ /* 0x000fe200080006ff */
[----:B------:R-:W-:Y:S02]  /*52e0*/  @!P1 IMAD R77, R0, R9, R77 ;  /* 0x00000009004d9224 */ /* 0x000fe400078e024d */
[----:B------:R-:W-:Y:S01]  /*52f0*/  @!P1 IMAD R75, R2, R10, R75 ;  /* 0x0000000a024b9224 */ /* 0x000fe200078e024b */
[----:B------:R-:W-:Y:S08]  /*5300*/  BRA.U !UP0, `(.L_x_90) ;  /* 0x0000000108407547 */ /* 0x000ff0000b800000 */
[----:B------:R-:W1:Y:S01]  /*5310*/  LDCU.64 UR8, c[0x4][0x80] ;  /* 0x01001000ff0877ac */ /* 0x000e620008000a00 */
[----:B------:R-:W-:Y:S01]  /*5320*/  MOV R3, 0x0 ;  /* 0x0000000000037802 */ /* 0x000fe20000000f00 */
[----:B------:R-:W-:Y:S02]  /*5330*/  HFMA2 R12, -RZ, RZ, 0, 5.9604644775390625e-08 ;  /* 0x00000001ff0c7431 */ /* 0x000fe400000001ff */
[----:B------:R-:W-:Y:S02]  /*5340*/  IMAD.MOV.U32 R8, RZ, RZ, 0x70 ;  /* 0x00000070ff087424 */ /* 0x000fe400078e00ff */
[----:B------:R-:W-:Y:S01]  /*5350*/  IMAD.MOV.U32 R13, RZ, RZ, RZ ;  /* 0x000000ffff0d7224 */ /* 0x000fe200078e00ff */
[----:B------:R-:W2:Y:S01]  /*5360*/  LDCU.64 UR6, c[0x4][0x88] ;  /* 0x01001100ff0677ac */ /* 0x000ea20008000a00 */
[----:B------:R-:W3:Y:S01]  /*5370*/  LDC.64 R2, c[0x4][R3] ;  /* 0x0100000003027b82 */ /* 0x000ee20000000a00 */
[----:B------:R-:W4:Y:S01]  /*5380*/  LDCU.64 UR4, c[0x4][0x8] ;  /* 0x01000100ff0477ac */ /* 0x000f220008000a00 */
[----:B-1----:R-:W-:Y:S01]  /*5390*/  MOV R5, UR9 ;  /* 0x0000000900057c02 */ /* 0x002fe20008000f00 */
[----:B------:R-:W-:Y:S01]  /*53a0*/  IMAD.U32 R4, RZ, RZ, UR8 ;  /* 0x00000008ff047e24 */ /* 0x000fe2000f8e00ff */
[----:B--2---:R-:W-:Y:S01]  /*53b0*/  MOV R7, UR7 ;  /* 0x0000000700077c02 */ /* 0x004fe20008000f00 */
[----:B------:R-:W-:Y:S01]  /*53c0*/  IMAD.U32 R6, RZ, RZ, UR6 ;  /* 0x00000006ff067e24 */ /* 0x000fe2000f8e00ff */
[----:B----4-:R-:W-:Y:S01]  /*53d0*/  MOV R11, UR5 ;  /* 0x00000005000b7c02 */ /* 0x010fe20008000f00 */
[----:B------:R-:W-:Y:S02]  /*53e0*/  IMAD.U32 R10, RZ, RZ, UR4 ;  /* 0x00000004ff0a7e24 */ /* 0x000fe4000f8e00ff */
[----:B------:R-:W-:Y:S07]  /*53f0*/  LEPC R20, `(.L_x_90) ;  /* 0x000000001014794e */ /* 0x000fee0000000000 */
[----:B---3-5:R-:W-:Y:S05]  /*5400*/  CALL.ABS.NOINC R2 ;  /* 0x0000000002007343 */ /* 0x028fea0003c00000 */
.L_x_90:
[----:B------:R-:W-:Y:S01]  /*5410*/  LOP3.LUT P0, RZ, R192, 0x1b0, RZ, 0xc0, !PT ;  /* 0x000001b0c0ff7812 */ /* 0x000fe2000780c0ff */
[----:B------:R-:W-:Y:S11]  /*5420*/  BSSY.RECONVERGENT B6, `(.L_x_91) ;  /* 0x0000013000067945 */ /* 0x000ff60003800200 */
[----:B------:R-:W-:Y:S01]  /*5430*/  @!UPT UIADD3 URZ, UPT, UPT, URZ, URZ, URZ ;  /* 0x000000fffffff290 */ /* 0x000fe2000fffe0ff */
[----:B------:R-:W-:Y:S05]  /*5440*/  @!P0 BRA `(.L_x_92) ;  /* 0x0000000000408947 */ /* 0x000fea0003800000 */
        /* <DEDUP_REMOVED lines=16> */
.L_x_92:
[----:B------:R-:W-:Y:S05]  /*5550*/  BSYNC.RECONVERGENT B6 ;  /* 0x0000000000067941 */ /* 0x000fea0003800200 */
.L_x_91:
[----:B------:R-:W-:Y:S01]  /*5560*/  ISETP.NE.U32.AND P4, PT, R166, RZ, PT ;  /* 0x000000ffa600720c */ /* 0x000fe20003f85070 */
[----:B------:R-:W-:Y:S01]  /*5570*/  UISETP.NE.AND UP2, UPT, UR50, URZ, UPT ;  /* 0x000000ff3200728c */ /* 0x000fe2000bf45270 */
[----:B------:R-:W-:Y:S01]  /*5580*/  ISETP.NE.U32.AND P2, PT, RZ, UR38, PT ;  /* 0x00000026ff007c0c */ /* 0x000fe2000bf45070 */
[----:B------:R-:W-:Y:S01]  /*5590*/  UISETP.NE.U32.AND UP1, UPT, UR44, URZ, UPT ;  /* 0x000000ff2c00728c */ /* 0x000fe2000bf25070 */
[----:B------:R-:W-:Y:S01]  /*55a0*/  ISETP.NE.AND.EX P4, PT, R167, RZ, PT, P4 ;  /* 0x000000ffa700720c */ /* 0x000fe20003f85340 */
[----:B------:R-:W-:Y:S01]  /*55b0*/  UPLOP3.LUT UP0, UPT, UPT, UPT, UPT, 0x40, 0x4 ;  /* 0x000000000004789c */ /* 0x000fe20003f0e870 */
[----:B------:R-:W-:Y:S01]  /*55c0*/  ISETP.NE.AND.EX P2, PT, RZ, UR39, PT, P2 ;  /* 0x00000027ff007c0c */ /* 0x000fe2000bf45320 */
[----:B------:R-:W-:Y:S01]  /*55d0*/  UISETP.NE.AND.EX UP1, UPT, UR45, URZ, UPT, UP1 ;  /* 0x000000ff2d00728c */ /* 0x000fe2000bf25310 */
[----:B------:R-:W-:Y:S04]  /*55e0*/  PLOP3.LUT P1, PT, PT, PT, UP2, 0x80, 0x8 ;  /* 0x000000000008781c */ /* 0x000fe80003f2f028 */
[----:B------:R-:W-:Y:S06]  /*55f0*/  @UP2 UPLOP3.LUT UP0, UPT, UPT, UPT, UP1, 0x80, 0x8 ;  /* 0x000000000008289c */ /* 0x000fec0003f0f010 */
[----:B------:R-:W-:Y:S01]  /*5600*/  PLOP3.LUT P0, PT, PT, PT, UP0, 0x80, 0x8 ;  /* 0x000000000008781c */ /* 0x000fe20003f0f008 */
[----:B------:R-:W-:Y:S01]  /*5610*/  @!UPT UIADD3 URZ, UPT, UPT, URZ, URZ, URZ ;  /* 0x000000fffffff290 */ /* 0x000fe2000fffe0ff */
[----:B------:R-:W-:Y:S11]  /*5620*/  BRA.U !UP1, `(.L_x_93) ;  /* 0x0000000109387547 */ /* 0x000ff6000b800000 */
[----:B------:R-:W-:Y:S01]  /*5630*/  UISETP.NE.U32.AND UP0, UPT, UR38, URZ, UPT ;  /* 0x000000ff2600728c */ /* 0x000fe2000bf05070 */
[----:B------:R-:W-:Y:S02]  /*5640*/  HFMA2 R0, -RZ, RZ, 0, 5.9604644775390625e-08 ;  /* 0x00000001ff007431 */ /* 0x000fe400000001ff */
[----:B------:R-:W-:Y:S01]  /*5650*/  IMAD.MOV.U32 R171, RZ, RZ, 0x1 ;  /* 0x00000001ffab7424 */ /* 0x000fe200078e00ff */
[----:B------:R-:W-:Y:S06]  /*5660*/  UISETP.NE.AND.EX UP0, UPT, UR39, URZ, UPT, UP0 ;  /* 0x000000ff2700728c */ /* 0x000fec000bf05300 */
[----:B------:R-:W-:Y:S05]  /*5670*/  PLOP3.LUT P3, PT, PT, PT, UP0, 0x80, 0x8 ;  /* 0x000000000008781c */ /* 0x000fea0003f6f008 */
[----:B------:R-:W1:Y:S01]  /*5680*/  @UP0 LDCU.64 UR6, c[0x0][0x888] ;  /* 0x00011100ff0607ac */ /* 0x000e620008000a00 */
[----:B------:R-:W-:Y:S07]  /*5690*/  @UP0 UIMAD UR4, UR36, UR44, URZ ;  /* 0x0000002c240402a4 */ /* 0x000fee000f8e02ff */
[----:B------:R-:W-:Y:S01]  /*56a0*/  @!P3 PRMT R171, R0, 0x7610, R171 ;  /* 0x0000761000abb816 */ /* 0x000fe200000000ab */
[----:B-1----:R-:W-:Y:S03]  /*56b0*/  @UP0 UIMAD.WIDE UR6, UR4, 0x4, UR6 ;  /* 0x00000004040608a5 */ /* 0x002fe6000f8e0206 */
[----:B------:R-:W1:Y:S03]  /*56c0*/  @!UP0 LDCU UR4, c[0x0][0x880] ;  /* 0x00011000ff0487ac */ /* 0x000e660008000800 */
[----:B------:R-:W-:Y:S01]  /*56d0*/  IMAD.U32 R2, RZ, RZ, UR6 ;  /* 0x00000006ff027e24 */ /* 0x000fe2000f8e00ff */
[----:B------:R-:W-:Y:S05]  /*56e0*/  MOV R3, UR7 ;  /* 0x0000000700037c02 */ /* 0x000fea0008000f00 */
[----:B-----5:R2:W5:Y:S02]  /*56f0*/  @P3 LDG.E R81, desc[UR46][R2.64] ;  /* 0x0000002e02513981 */ /* 0x020564000c1e1900 */
[----:B-12---:R-:W-:Y:S02]  /*5700*/  @!P3 IMAD.U32 R81, RZ, RZ, UR4 ;  /* 0x00000004ff51be24 */ /* 0x006fe4000f8e00ff */
.L_x_93:
[----:B------:R-:W-:Y:S05]  /*5710*/  @!P4 BRA `(.L_x_94) ;  /* 0x000000000020c947 */ /* 0x000fea0003800000 */
[----:B------:R-:W-:Y:S04]  /*5720*/  ISETP.NE.U32.AND P3, PT, R164, RZ, PT ;  /* 0x000000ffa400720c */ /* 0x000fe80003f65070 */
[----:B------:R-:W-:Y:S11]  /*5730*/  ISETP.NE.AND.EX P3, PT, R165, RZ, PT, P3 ;  /* 0x000000ffa500720c */ /* 0x000ff60003f65330 */
[----:B------:R-:W-:Y:S02]  /*5740*/  @!UPT UIADD3 URZ, UPT, UPT, URZ, URZ, URZ ;  /* 0x000000fffffff290 */ /* 0x000fe4000fffe0ff */
[----:B------:R-:W1:Y:S01]  /*5750*/  @P3 LDC.64 R2, c[0x0][0x8a8] ;  /* 0x00022a00ff023b82 */ /* 0x000e620000000a00 */
[----:B------:R-:W-:Y:S04]  /*5760*/  @P3 IMAD R0, R166, UR36, RZ ;  /* 0x00000024a6003c24 */ /* 0x000fe8000f8e02ff */
[----:B-1----:R-:W-:Y:S05]  /*5770*/  @P3 IMAD.WIDE R2, R0, 0x4, R2 ;  /* 0x0000000400023825 */ /* 0x002fea00078e0202 */
[----:B-----5:R1:W5:Y:S02]  /*5780*/  @P3 LDG.E R78, desc[UR46][R2.64] ;  /* 0x0000002e024e3981 */ /* 0x020364000c1e1900 */
[----:B-1----:R-:W2:Y:S02]  /*5790*/  @!P3 LDC R78, c[0x0][0x8a0] ;  /* 0x00022800ff4ebb82 */ /* 0x002ea40000000800 */
.L_x_94:
[----:B-----5:R-:W-:Y:S01]  /*57a0*/  FSETP.NEU.AND P4, PT, R81, RZ, PT ;  /* 0x000000ff5100720b */ /* 0x020fe20003f8d000 */
[----:B------:R-:W-:Y:S01]  /*57b0*/  BSSY B1, `(.L_x_95) ;  /* 0x0000047000017945 */ /* 0x000fe20003800000 */
[----:B------:R-:W-:Y:S01]  /*57c0*/  SEL R5, RZ, 0xffffffff, P2 ;  /* 0xffffffffff057807 */ /* 0x000fe20001000000 */
[----:B------:R-:W-:Y:S01]  /*57d0*/  IMAD.MOV.U32 R208, RZ, RZ, 0x1 ;  /* 0x00000001ffd07424 */ /* 0x000fe200078e00ff */
[----:B------:R-:W-:Y:S01]  /*57e0*/  LOP3.LUT P3, RZ, R171, 0xff, RZ, 0xc0, !PT ;  /* 0x000000ffabff7812 */ /* 0x000fe2000786c0ff */
[C---:B------:R-:W-:Y:S01]  /*57f0*/  IMAD R80, R76.reuse, 0x80, R79 ;  /* 0x000000804c507824 */ /* 0x040fe200078e024f */
[----:B------:R-:W-:Y:S02]  /*5800*/  @P1 SEL R0, RZ, 0xffffffff, P4 ;  /* 0xffffffffff001807 */ /* 0x000fe40002000000 */
[----:B------:R-:W-:Y:S02]  /*5810*/  CS2R R162, SRZ ;  /* 0x0000000000a27805 */ /* 0x000fe4000001ff00 */
[----:B------:R-:W-:Y:S02]  /*5820*/  LEA R3, R181, UR49, 0x3 ;  /* 0x00000031b5037c11 */ /* 0x000fe4000f8e18ff */
[----:B------:R-:W-:Y:S02]  /*5830*/  CS2R R160, SRZ ;  /* 0x0000000000a07805 */ /* 0x000fe4000001ff00 */
[----:B------:R-:W-:Y:S02]  /*5840*/  @P0 SEL R0, R5, R0, !P3 ;  /* 0x0000000005000207 */ /* 0x000fe40005800000 */
[----:B------:R-:W-:Y:S02]  /*5850*/  CS2R R158, SRZ ;  /* 0x00000000009e7805 */ /* 0x000fe4000001ff00 */
[----:B------:R-:W-:Y:S02]  /*5860*/  LEA R207, R76, UR49, 0x3 ;  /* 0x000000314ccf7c11 */ /* 0x000fe4000f8e18ff */
[----:B------:R-:W-:Y:S02]  /*5870*/  CS2R R156, SRZ ;  /* 0x00000000009c7805 */ /* 0x000fe4000001ff00 */
[----:B------:R-:W-:Y:S02]  /*5880*/  @P1 LOP3.LUT R0, R0, 0x1, RZ, 0xc0, !PT ;  /* 0x0000000100001812 */ /* 0x000fe400078ec0ff */
[----:B------:R-:W-:Y:S02]  /*5890*/  CS2R R154, SRZ ;  /* 0x00000000009a7805 */ /* 0x000fe4000001ff00 */
[----:B------:R-:W-:Y:S02]  /*58a0*/  SHF.L.U32 R2, R183, 0x1f, RZ ;  /* 0x0000001fb7027819 */ /* 0x000fe400000006ff */
[----:B------:R-:W-:Y:S02]  /*58b0*/  CS2R R152, SRZ ;  /* 0x0000000000987805 */ /* 0x000fe4000001ff00 */
[----:B------:R-:W-:Y:S02]  /*58c0*/  ISETP.NE.U32.OR P6, PT, R0, 0x1, !P1 ;  /* 0x000000010000780c */ /* 0x000fe40004fc5470 */
[----:B------:R-:W-:Y:S02]  /*58d0*/  CS2R R150, SRZ ;  /* 0x0000000000967805 */ /* 0x000fe4000001ff00 */
[----:B------:R-:W-:Y:S02]  /*58e0*/  PLOP3.LUT P2, PT, PT, PT, UP1, 0x80, 0x8 ;  /* 0x000000000008781c */ /* 0x000fe40003f4f018 */
[----:B------:R-:W-:Y:S02]  /*58f0*/  CS2R R148, SRZ ;  /* 0x0000000000947805 */ /* 0x000fe4000001ff00 */
[----:B------:R-:W-:Y:S02]  /*5900*/  SEL R0, RZ, 0xffffffff, P4 ;  /* 0xffffffffff007807 */ /* 0x000fe40002000000 */
[----:B------:R-:W-:Y:S03]  /*5910*/  P2R R184, PR, RZ, 0x40 ;  /* 0x00000040ffb87803 */ /* 0x000fe60000000000 */
[----:B------:R-:W-:Y:S04]  /*5920*/  @P6 SHF.L.U32 R4, R180, 0x1f, RZ ;  /* 0x0000001fb4046819 */ /* 0x000fe800000006ff */
[----:B------:R-:W-:Y:S01]  /*5930*/  @P2 SEL R0, R5, R0, !P3 ;  /* 0x0000000005002207 */ /* 0x000fe20005800000 */
[----:B------:R-:W1:Y:S03]  /*5940*/  @P6 SYNCS.PHASECHK.TRANS64.TRYWAIT P1, [R3+URZ+0xc0], R4 ;  /* 0x0000c004030065a7 */ /* 0x000e6600080211ff */
[----:B------:R-:W-:Y:S04]  /*5950*/  LOP3.LUT R0, R0, 0x1, RZ, 0xc0, !PT ;  /* 0x0000000100007812 */ /* 0x000fe800078ec0ff */
[----:B------:R-:W-:Y:S04]  /*5960*/  ISETP.NE.U32.AND P5, PT, R0, 0x1, PT ;  /* 0x000000010000780c */ /* 0x000fe80003fa5070 */
[----:B------:R-:W-:Y:S01]  /*5970*/  P2R R209, PR, RZ, 0x20 ;  /* 0x00000020ffd17803 */ /* 0x000fe20000000000 */
[----:B------:R3:W4:Y:S01]  /*5980*/  SYNCS.PHASECHK.TRANS64.TRYWAIT P0, [R207+URZ+0x110], R2 ;  /* 0x00011002cf0075a7 */ /* 0x00072200080011ff */
[----:B-1----:R-:W-:Y:S01]  /*5990*/  @P6 SEL R208, RZ, 0x1, !P1 ;  /* 0x00000001ffd06807 */ /* 0x002fe20004800000 */
[----:B---3--:R-:W-:Y:S06]  /*59a0*/  @!P6 BRA `(.L_x_96) ;  /* 0x00000000009ce947 */ /* 0x008fec0003800000 */
[----:B------:R-:W-:Y:S01]  /*59b0*/  @P5 IMAD R6, R181, 0x2000, R190 ;  /* 0x00002000b5065824 */ /* 0x000fe200078e02be */
[----:B------:R-:W-:Y:S01]  /*59c0*/  ISETP.NE.AND P1, PT, R208, RZ, PT ;  /* 0x000000ffd000720c */ /* 0x000fe20003f25270 */
[----:B------:R-:W-:Y:S01]  /*59d0*/  BSSY B0, `(.L_x_97) ;  /* 0x0000010000007945 */ /* 0x000fe20003800000 */
[----:B------:R-:W-:Y:S01]  /*59e0*/  CS2R R150, SRZ ;  /* 0x0000000000967805 */ /* 0x000fe2000001ff00 */
[--C-:B------:R-:W-:Y:S01]  /*59f0*/  @P5 IMAD R7, R191, -0x10, R6.reuse ;  /* 0xfffffff0bf075824 */ /* 0x100fe200078e0206 */
[----:B------:R-:W-:Y:S01]  /*5a00*/  CS2R R148, SRZ ;  /* 0x0000000000947805 */ /* 0x000fe2000001ff00 */
[----:B------:R-:W-:Y:S01]  /*5a10*/  @P5 IMAD R5, R189, -0x10, R6 ;  /* 0xfffffff0bd055824 */ /* 0x000fe200078e0206 */
[----:B------:R-:W-:Y:S01]  /*5a20*/  CS2R R158, SRZ ;  /* 0x00000000009e7805 */ /* 0x000fe2000001ff00 */
[----:B------:R-:W-:Y:S01]  /*5a30*/  @P5 IMAD R4, R188, 0x10, R7 ;  /* 0x00000010bc045824 */ /* 0x000fe200078e0207 */
[----:B------:R-:W-:Y:S02]  /*5a40*/  CS2R R156, SRZ ;  /* 0x00000000009c7805 */ /* 0x000fe4000001ff00 */
[----:B------:R-:W-:Y:S02]  /*5a50*/  CS2R R154, SRZ ;  /* 0x00000000009a7805 */ /* 0x000fe4000001ff00 */
[----:B------:R-:W-:Y:S02]  /*5a60*/  CS2R R152, SRZ ;  /* 0x0000000000987805 */ /* 0x000fe4000001ff00 */
[----:B------:R-:W-:Y:S02]  /*5a70*/  CS2R R162, SRZ ;  /* 0x0000000000a27805 */ /* 0x000fe4000001ff00 */
[----:B------:R-:W-:Y:S01]  /*5a80*/  CS2R R160, SRZ ;  /* 0x0000000000a07805 */ /* 0x000fe2000001ff00 */
[----:B------:R-:W-:Y:S06]  /*5a90*/  @P1 BRA `(.L_x_98) ;  /* 0x00000000000c1947 */ /* 0x000fec0003800000 */
[----:B------:R-:W-:Y:S04]  /*5aa0*/  SHF.L.U32 R0, R180, 0x1f, RZ ;  /* 0x0000001fb4007819 */ /* 0x000fe800000006ff */
[----:B------:R-:W1:Y:S02]  /*5ab0*/  SYNCS.PHASECHK.TRANS64.TRYWAIT P1, [R3+URZ+0xc0], R0 ;  /* 0x0000c000030075a7 */ /* 0x000e6400080211ff */
[----:B-1----:R-:W-:Y:S05]  /*5ac0*/  @!P1 BRA `(.L_x_99) ;  /* 0x0000003400e09947 */ /* 0x002fea0003800000 */
.L_x_98:
[----:B------:R-:W-:Y:S05]  /*5ad0*/  BSYNC B0 ;  /* 0x0000000000007941 */ /* 0x000fea0003800000 */
.L_x_97:
[----:B------:R-:W-:Y:S01]  /*5ae0*/  ISETP.NE.AND P1, PT, R209, RZ, PT ;  /* 0x000000ffd100720c */ /* 0x000fe20003f25270 */
[----:B-1----:R-:W-:Y:S02]  /*5af0*/  VIADD R3, R3, 0xd0 ;  /* 0x000000d003037836 */ /* 0x002fe40000000000 */
[----:B------:R-:W-:Y:S02]  /*5b00*/  IMAD.U32 R0, RZ, RZ, UR37 ;  /* 0x00000025ff007e24 */ /* 0x000fe4000f8e00ff */
[----:B------:R-:W-:Y:S03]  /*5b10*/  VIADD R181, R181, 0x1 ;  /* 0x00000001b5b57836 */ /* 0x000fe60000000000 */
[----:B------:R-:W-:Y:S05]  /*5b20*/  PRMT R0, R0, 0x654, R3 ;  /* 0x0000065400007816 */ /* 0x000fea0000000003 */
[----:B------:R1:W3:Y:S04]  /*5b30*/  @P1 LDS.128 R148, [R6] ;  /* 0x0000000006941984 */ /* 0x0002e80000000c00 */
[----:B------:R1:W1:Y:S04]  /*5b40*/  @P1 LDS.128 R156, [R5+0x20] ;  /* 0x00002000059c1984 */ /* 0x0002680000000c00 */
[----:B------:R1:W1:Y:S04]  /*5b50*/  @P1 LDS.128 R152, [R7+0x10] ;  /* 0x0000100007981984 */ /* 0x0002680000000c00 */
[----:B------:R1:W1:Y:S01]  /*5b60*/  @P1 LDS.128 R160, [R4+0x10] ;  /* 0x0000100004a01984 */ /* 0x0002620000000c00 */
[C---:B------:R-:W-:Y:S01]  /*5b70*/  ISETP.NE.AND P1, PT, R181.reuse, 0x2, PT ;  /* 0x00000002b500780c */ /* 0x040fe20003f25270 */
[----:B------:R-:W-:Y:S01]  /*5b80*/  @!PT LDS RZ, [RZ] ;  /* 0x00000000fffff984 */ /* 0x000fe20000000800 */
[----:B------:R-:W-:Y:S01]  /*5b90*/  @!PT LDS RZ, [RZ] ;  /* 0x00000000fffff984 */ /* 0x000fe20000000800 */
[----:B------:R-:W-:Y:S01]  /*5ba0*/  @!PT LDS RZ, [RZ] ;  /* 0x00000000fffff984 */ /* 0x000fe20000000800 */
[----:B------:R-:W-:Y:S01]  /*5bb0*/  @!PT LDS RZ, [RZ] ;  /* 0x00000000fffff984 */ /* 0x000fe20000000800 */
[----:B------:R5:W-:Y:S06]  /*5bc0*/  MEMBAR.ALL.CTA ;  /* 0x0000000000007992 */ /* 0x000bec0000008000 */
[----:B-----5:R-:W5:Y:S01]  /*5bd0*/  FENCE.VIEW.ASYNC.S ;  /* 0x00000000000073c6 */ /* 0x020f620000000000 */
[----:B------:R-:W-:Y:S02]  /*5be0*/  SEL R3, RZ, 0x1, P1 ;  /* 0x00000001ff037807 */ /* 0x000fe40000800000 */
[----:B------:R-:W-:Y:S02]  /*5bf0*/  SEL R181, R181, RZ, P1 ;  /* 0x000000ffb5b57207 */ /* 0x000fe40000800000 */
[----:B------:R-:W-:Y:S01]  /*5c00*/  LOP3.LUT R180, R180, R3, RZ, 0x3c, !PT ;  /* 0x00000003b4b47212 */ /* 0x000fe200078e3cff */
[----:B-----5:R1:W-:Y:S06]  /*5c10*/  SYNCS.ARRIVE.TRANS64.RED.A1T0 RZ, [R0+URZ], RZ ;  /* 0x000000ff00ff79a7 */ /* 0x0203ec00081004ff */
.L_x_96:
[----:B------:R-:W-:Y:S05]  /*5c20*/  BSYNC B1 ;  /* 0x0000000000017941 */ /* 0x000fea0003800000 */
.L_x_95:
[----:B-1----:R-:W-:Y:S04]  /*5c30*/  SHF.R.U32.HI R0, RZ, 0x15, R80 ;  /* 0x00000015ff007819 */ /* 0x002fe80000011650 */
[----:B------:R-:W-:Y:S01]  /*5c40*/  LOP3.LUT P1, RZ, R0, 0x3, R173, 0x48, !PT ;  /* 0x0000000300ff7812 */ /* 0x000fe200078248ad */
[----:B------:R-:W-:Y:S01]  /*5c50*/  @!UPT UIADD3 URZ, UPT, UPT, URZ, URZ, URZ ;  /* 0x000000fffffff290 */ /* 0x000fe2000fffe0ff */
[----:B----4-:R-:W-:Y:S11]  /*5c60*/  @P0 BRA `(.L_x_100) ;  /* 0x0000000000080947 */ /* 0x010ff60003800000 */
[----:B------:R-:W1:Y:S02]  /*5c70*/  SYNCS.PHASECHK.TRANS64.TRYWAIT P0, [R207+URZ+0x110], R2 ;  /* 0x00011002cf0075a7 */ /* 0x000e6400080011ff */
[----:B-1----:R-:W-:Y:S05]  /*5c80*/  @!P0 BRA `(.L_x_101) ;  /* 0x0000003400848947 */ /* 0x002fea0003800000 */
.L_x_100:
[----:B------:R-:W-:Y:S04]  /*5c90*/  BSSY.RECONVERGENT B6, `(.L_x_102) ;  /* 0x0000012000067945 */ /* 0x000fe80003800200 */
[----:B------:R-:W-:Y:S05]  /*5ca0*/  @!P1 BRA `(.L_x_103) ;  /* 0x0000000000409947 */ /* 0x000fea0003800000 */
[----:B------:R-:W4:Y:S01]  /*5cb0*/  LDCU.64 UR8, c[0x4][0x70] ;  /* 0x01000e00ff0877ac */ /* 0x000f220008000a00 */
[----:B------:R-:W-:Y:S01]  /*5cc0*/  MOV R3, 0x0 ;  /* 0x0000000000037802 */ /* 0x000fe20000000f00 */
[----:B------:R-:W-:Y:S02]  /*5cd0*/  HFMA2 R12, -RZ, RZ, 0, 5.9604644775390625e-08 ;  /* 0x00000001ff0c7431 */ /* 0x000fe400000001ff */
[----:B------:R-:W-:Y:S02]  /*5ce0*/  IMAD.MOV.U32 R8, RZ, RZ, 0x192 ;  /* 0x00000192ff087424 */ /* 0x000fe400078e00ff */
[----:B------:R-:W-:Y:S01]  /*5cf0*/  IMAD.MOV.U32 R13, RZ, RZ, RZ ;  /* 0x000000ffff0d7224 */ /* 0x000fe200078e00ff */
[----:B------:R-:W5:Y:S01]  /*5d00*/  LDCU.64 UR6, c[0x4][0x78] ;  /* 0x01000f00ff0677ac */ /* 0x000f620008000a00 */
[----:B-1----:R-:W1:Y:S01]  /*5d10*/  LDC.64 R2, c[0x4][R3] ;  /* 0x0100000003027b82 */ /* 0x002e620000000a00 */
[----:B------:R-:W2:Y:S01]  /*5d20*/  LDCU.64 UR4, c[0x4][0x10] ;  /* 0x01000200ff0477ac */ /* 0x000ea20008000a00 */
[----:B----4-:R-:W-:Y:S01]  /*5d30*/  MOV R5, UR9 ;  /* 0x0000000900057c02 */ /* 0x010fe20008000f00 */
[----:B------:R-:W-:Y:S01]  /*5d40*/  IMAD.U32 R4, RZ, RZ, UR8 ;  /* 0x00000008ff047e24 */ /* 0x000fe2000f8e00ff */
[----:B-----5:R-:W-:Y:S01]  /*5d50*/  MOV R7, UR7 ;  /* 0x0000000700077c02 */ /* 0x020fe20008000f00 */
[----:B------:R-:W-:Y:S01]  /*5d60*/  IMAD.U32 R6, RZ, RZ, UR6 ;  /* 0x00000006ff067e24 */ /* 0x000fe2000f8e00ff */
[----:B--2---:R-:W-:Y:S01]  /*5d70*/  MOV R11, UR5 ;  /* 0x00000005000b7c02 */ /* 0x004fe20008000f00 */
[----:B------:R-:W-:Y:S02]  /*5d80*/  IMAD.U32 R10, RZ, RZ, UR4 ;  /* 0x00000004ff0a7e24 */ /* 0x000fe4000f8e00ff */
[----:B------:R-:W-:Y:S07]  /*5d90*/  LEPC R20, `(.L_x_103) ;  /* 0x000000001014794e */ /* 0x000fee0000000000 */
[----:B-1-3--:R-:W-:Y:S05]  /*5da0*/  CALL.ABS.NOINC R2 ;  /* 0x0000000002007343 */ /* 0x00afea0003c00000 */
.L_x_103:
[----:B------:R-:W-:Y:S05]  /*5db0*/  BSYNC.RECONVERGENT B6 ;  /* 0x0000000000067941 */ /* 0x000fea0003800200 */
.L_x_102:
[-C--:B---3--:R-:W-:Y:S01]  /*5dc0*/  F2FP.F16.E4M3.UNPACK_B R83, R148.reuse ;  /* 0x00000094ff53723e */ /* 0x088fe200020006ff */
[----:B------:R-:W-:Y:S05]  /*5dd0*/  WARPSYNC.ALL ;  /* 0x0000000000007948 */ /* 0x000fea0003800000 */
[----:B------:R-:W-:Y:S01]  /*5de0*/  R2UR UR4, R80 ;  /* 0x00000000500472ca */ /* 0x000fe200000e0000 */
[--C-:B------:R-:W-:Y:S01]  /*5df0*/  HADD2.F32 R82, -RZ, R83.reuse.H0_H0 ;  /* 0x20000053ff527230 */ /* 0x100fe20000004100 */
[----:B------:R-:W-:Y:S01]  /*5e00*/  F2FP.F16.E4M3.UNPACK_B R85, R148.H1 ;  /* 0x00000094ff55723e */ /* 0x000fe200030006ff */
[----:B------:R-:W-:Y:S01]  /*5e10*/  HADD2.F32 R83, -RZ, R83.H1_H1 ;  /* 0x30000053ff537230 */ /* 0x000fe20000004100 */
[-C--:B------:R-:W-:Y:S01]  /*5e20*/  F2FP.F16.E4M3.UNPACK_B R87, R149.reuse ;  /* 0x00000095ff57723e */ /* 0x080fe200020006ff */
[----:B------:R-:W-:Y:S01]  /*5e30*/  BSSY.RECONVERGENT B0, `(.L_x_104) ;  /* 0x000011d000007945 */ /* 0x000fe20003800200 */
[----:B------:R-:W-:Y:S01]  /*5e40*/  F2FP.F16.E4M3.UNPACK_B R89, R149.H1 ;  /* 0x00000095ff59723e */ /* 0x000fe200030006ff */
[----:B------:R-:W-:Y:S01]  /*5e50*/  HADD2.F32 R84, -RZ, R85.H0_H0 ;  /* 0x20000055ff547230 */ /* 0x000fe20000004100 */
[-C--:B------:R-:W-:Y:S01]  /*5e60*/  F2FP.F16.E4M3.UNPACK_B R91, R150.reuse ;  /* 0x00000096ff5b723e */ /* 0x080fe200020006ff */
[----:B------:R-:W-:Y:S01]  /*5e70*/  HADD2.F32 R88, -RZ, R87.H1_H1 ;  /* 0x30000057ff587230 */ /* 0x000fe20000004100 */
[----:B------:R-:W-:Y:S01]  /*5e80*/  F2FP.F16.E4M3.UNPACK_B R93, R150.H1 ;  /* 0x00000096ff5d723e */ /* 0x000fe200030006ff */
[----:B------:R-:W-:Y:S01]  /*5e90*/  HADD2.F32 R86, -RZ, R85.H1_H1 ;  /* 0x30000055ff567230 */ /* 0x000fe20000004100 */
[-C--:B------:R-:W-:Y:S01]  /*5ea0*/  F2FP.F16.E4M3.UNPACK_B R95, R151.reuse ;  /* 0x00000097ff5f723e */ /* 0x080fe200020006ff */
[----:B------:R-:W2:Y:S01]  /*5eb0*/  LDTM.x64 R4, tmem[UR4] ;  /* 0x00000004000479ee */ /* 0x000ea20008340000 */
[----:B------:R-:W-:Y:S01]  /*5ec0*/  F2FP.F16.E4M3.UNPACK_B R97, R151.H1 ;  /* 0x00000097ff61723e */ /* 0x000fe200030006ff */
[----:B------:R-:W-:Y:S01]  /*5ed0*/  HADD2.F32 R85, -RZ, R87.H0_H0 ;  /* 0x20000057ff557230 */ /* 0x000fe20000004100 */
[-C--:B------:R-:W-:Y:S01]  /*5ee0*/  F2FP.F16.E4M3.UNPACK_B R99, R152.reuse ;  /* 0x00000098ff63723e */ /* 0x080fe200020006ff */
[----:B------:R-:W-:Y:S01]  /*5ef0*/  HADD2.F32 R87, -RZ, R89.H0_H0 ;  /* 0x20000059ff577230 */ /* 0x000fe20000004100 */
[----:B------:R-:W-:Y:S01]  /*5f00*/  F2FP.F16.E4M3.UNPACK_B R101, R152.H1 ;  /* 0x00000098ff65723e */ /* 0x000fe200030006ff */
[----:B------:R-:W-:Y:S01]  /*5f10*/  HADD2.F32 R92, -RZ, R91.H1_H1 ;  /* 0x3000005bff5c7230 */ /* 0x000fe20000004100 */
[----:B------:R-:W-:Y:S01]  /*5f20*/  ISETP.NE.AND P6, PT, R184, RZ, PT ;  /* 0x000000ffb800720c */ /* 0x000fe20003fc5270 */
[----:B------:R-:W-:Y:S01]  /*5f30*/  HADD2.F32 R96, -RZ, R95.H1_H1 ;  /* 0x3000005fff607230 */ /* 0x000fe20000004100 */
[----:B------:R-:W-:Y:S01]  /*5f40*/  SHF.L.U32 R211, R176, 0x4, RZ ;  /* 0x00000004b0d37819 */ /* 0x000fe200000006ff */
[----:B------:R-:W-:Y:S01]  /*5f50*/  HADD2.F32 R100, -RZ, R99.H1_H1 ;  /* 0x30000063ff647230 */ /* 0x000fe20000004100 */
[----:B------:R-:W-:Y:S01]  /*5f60*/  SHF.L.U32 R219, R175, 0x4, RZ ;  /* 0x00000004afdb7819 */ /* 0x000fe200000006ff */
[----:B------:R-:W-:Y:S01]  /*5f70*/  HADD2.F32 R90, -RZ, R89.H1_H1 ;  /* 0x30000059ff5a7230 */ /* 0x000fe20000004100 */
[C---:B------:R-:W-:Y:S01]  /*5f80*/  IADD3 R204, PT, PT, R190.reuse, R211, RZ ;  /* 0x000000d3becc7210 */ /* 0x040fe20007ffe0ff */
[----:B------:R-:W-:Y:S01]  /*5f90*/  HADD2.F32 R89, -RZ, R91.H0_H0 ;  /* 0x2000005bff597230 */ /* 0x000fe20000004100 */
[----:B------:R-:W-:Y:S01]  /*5fa0*/  IADD3 R206, PT, PT, R190, R219, RZ ;  /* 0x000000dbbece7210 */ /* 0x000fe20007ffe0ff */
[--C-:B------:R-:W-:Y:S01]  /*5fb0*/  HADD2.F32 R91, -RZ, R93.reuse.H0_H0 ;  /* 0x2000005dff5b7230 */ /* 0x100fe20000004100 */
[----:B------:R-:W-:Y:S01]  /*5fc0*/  SHF.L.U32 R217, R188, 0x4, RZ ;  /* 0x00000004bcd97819 */ /* 0x000fe200000006ff */
[----:B------:R-:W-:Y:S01]  /*5fd0*/  HADD2.F32 R94, -RZ, R93.H1_H1 ;  /* 0x3000005dff5e7230 */ /* 0x000fe20000004100 */
[-C--:B------:R-:W-:Y:S01]  /*5fe0*/  F2FP.F16.E4M3.UNPACK_B R103, R153.reuse ;  /* 0x00000099ff67723e */ /* 0x080fe200020006ff */
[----:B------:R-:W-:Y:S01]  /*5ff0*/  HADD2.F32 R93, -RZ, R95.H0_H0 ;  /* 0x2000005fff5d7230 */ /* 0x000fe20000004100 */
[----:B------:R-:W-:Y:S01]  /*6000*/  IADD3 R205, PT, PT, R217, R204, RZ ;  /* 0x000000ccd9cd7210 */ /* 0x000fe20007ffe0ff */
[----:B------:R-:W-:Y:S01]  /*6010*/  HADD2.F32 R95, -RZ, R97.H0_H0 ;  /* 0x20000061ff5f7230 */ /* 0x000fe20000004100 */
[----:B------:R-:W-:Y:S01]  /*6020*/  F2FP.F16.E4M3.UNPACK_B R105, R153.H1 ;  /* 0x00000099ff69723e */ /* 0x000fe200030006ff */
[C---:B--2---:R-:W-:Y:S01]  /*6030*/  FMUL R0, R78.reuse, R4 ;  /* 0x000000044e007220 */ /* 0x044fe20000400000 */
[C---:B-1----:R-:W-:Y:S01]  /*6040*/  FMUL R2, R78.reuse, R5 ;  /* 0x000000054e027220 */ /* 0x042fe20000400000 */
[C---:B------:R-:W-:Y:S01]  /*6050*/  FMUL R4, R78.reuse, R8 ;  /* 0x000000084e047220 */ /* 0x040fe20000400000 */
[C---:B------:R-:W-:Y:S01]  /*6060*/  FMUL R5, R78.reuse, R9 ;  /* 0x000000094e057220 */ /* 0x040fe20000400000 */
[C---:B------:R-:W-:Y:S01]  /*6070*/  FFMA R0, R81.reuse, R82, R0 ;  /* 0x0000005251007223 */ /* 0x040fe20000000000 */
[C---:B------:R-:W-:Y:S01]  /*6080*/  FFMA R2, R81.reuse, R83, R2 ;  /* 0x0000005351027223 */ /* 0x040fe20000000002 */
[C---:B------:R-:W-:Y:S01]  /*6090*/  FMUL R8, R78.reuse, R12 ;  /* 0x0000000c4e087220 */ /* 0x040fe20000400000 */
[C---:B------:R-:W-:Y:S01]  /*60a0*/  FMUL R9, R78.reuse, R13 ;  /* 0x0000000d4e097220 */ /* 0x040fe20000400000 */
[C---:B------:R-:W-:Y:S01]  /*60b0*/  FMUL R12, R78.reuse, R16 ;  /* 0x000000104e0c7220 */ /* 0x040fe20000400000 */
[C---:B------:R-:W-:Y:S01]  /*60c0*/  FMUL R13, R78.reuse, R17 ;  /* 0x000000114e0d7220 */ /* 0x040fe20000400000 */
[C---:B------:R-:W-:Y:S01]  /*60d0*/  FMUL R16, R78.reuse, R20 ;  /* 0x000000144e107220 */ /* 0x040fe20000400000 */
[C---:B------:R-:W-:Y:S01]  /*60e0*/  FMUL R17, R78.reuse, R21 ;  /* 0x000000154e117220 */ /* 0x040fe20000400000 */
[----:B------:R-:W-:Y:S02]  /*60f0*/  HADD2.F32 R104, -RZ, R103.H1_H1 ;  /* 0x30000067ff687230 */ /* 0x000fe40000004100 */
[C---:B------:R-:W-:Y:S01]  /*6100*/  FMUL R20, R78.reuse, R24 ;  /* 0x000000184e147220 */ /* 0x040fe20000400000 */
[C---:B------:R-:W-:Y:S01]  /*6110*/  FMUL R21, R78.reuse, R25 ;  /* 0x000000194e157220 */ /* 0x040fe20000400000 */
[C---:B------:R-:W-:Y:S01]  /*6120*/  FMUL R24, R78.reuse, R28 ;  /* 0x0000001c4e187220 */ /* 0x040fe20000400000 */
[C---:B------:R-:W-:Y:S01]  /*6130*/  FMUL R25, R78.reuse, R29 ;  /* 0x0000001d4e197220 */ /* 0x040fe20000400000 */
[C---:B------:R-:W-:Y:S01]  /*6140*/  FMUL R28, R78.reuse, R32 ;  /* 0x000000204e1c7220 */ /* 0x040fe20000400000 */
[C---:B------:R-:W-:Y:S01]  /*6150*/  FMUL R29, R78.reuse, R33 ;  /* 0x000000214e1d7220 */ /* 0x040fe20000400000 */
[C---:B------:R-:W-:Y:S01]  /*6160*/  FMUL R32, R78.reuse, R36 ;  /* 0x000000244e207220 */ /* 0x040fe20000400000 */
[----:B------:R-:W-:Y:S01]  /*6170*/  F2FP.F16.E4M3.UNPACK_B R107, R154 ;  /* 0x0000009aff6b723e */ /* 0x000fe200020006ff */
[C---:B------:R-:W-:Y:S01]  /*6180*/  FMUL R33, R78.reuse, R37 ;  /* 0x000000254e217220 */ /* 0x040fe20000400000 */
[C---:B------:R-:W-:Y:S01]  /*6190*/  FMUL R36, R78.reuse, R40 ;  /* 0x000000284e247220 */ /* 0x040fe20000400000 */
[----:B------:R-:W-:Y:S01]  /*61a0*/  F2FP.F16.E4M3.UNPACK_B R109, R154.H1 ;  /* 0x0000009aff6d723e */ /* 0x000fe200030006ff */
[C---:B------:R-:W-:Y:S01]  /*61b0*/  FMUL R37, R78.reuse, R41 ;  /* 0x000000294e257220 */ /* 0x040fe20000400000 */
[----:B------:R-:W-:Y:S02]  /*61c0*/  HADD2.F32 R108, -RZ, R107.H1_H1 ;  /* 0x3000006bff6c7230 */ /* 0x000fe40000004100 */
        /* <DEDUP_REMOVED lines=26> */
[C---:B------:R-:W-:Y:S01]  /*6370*/  FFMA R3, R81.reuse, R84, R3 ;  /* 0x0000005451037223 */ /* 0x040fe20000000003 */
[C---:B------:R-:W-:Y:S01]  /*6380*/  FFMA R7, R81.reuse, R86, R7 ;  /* 0x0000005651077223 */ /* 0x040fe20000000007 */
[----:B------:R-:W-:Y:S01]  /*6390*/  F2FP.F16.E4M3.UNPACK_B R127, R159 ;  /* 0x0000009fff7f723e */ /* 0x000fe200020006ff */
[C---:B------:R-:W-:Y:S01]  /*63a0*/  FFMA R4, R81.reuse, R85, R4 ;  /* 0x0000005551047223 */ /* 0x040fe20000000004 */
[C---:B------:R-:W-:Y:S01]  /*63b0*/  FFMA R5, R81.reuse, R88, R5 ;  /* 0x0000005851057223 */ /* 0x040fe20000000005 */
[----:B------:R-:W-:Y:S01]  /*63c0*/  F2FP.F16.E4M3.UNPACK_B R129, R159.H1 ;  /* 0x0000009fff81723e */ /* 0x000fe200030006ff */
[----:B------:R-:W-:Y:S01]  /*63d0*/  FFMA R6, R81, R87, R6 ;  /* 0x0000005751067223 */ /* 0x000fe20000000006 */
[----:B------:R-:W-:Y:S01]  /*63e0*/  F2FP.SATFINITE.E4M3.F32.PACK_AB_MERGE_C R185, R7, R3, RZ ;  /* 0x0000000307b9723e */ /* 0x000fe200048070ff */
[----:B------:R-:W-:Y:S02]  /*63f0*/  HADD2.F32 R124, -RZ, R123.H1_H1 ;  /* 0x3000007bff7c7230 */ /* 0x000fe40000004100 */
[----:B------:R-:W-:Y:S01]  /*6400*/  FMUL R11, R78, R11 ;  /* 0x0000000b4e0b7220 */ /* 0x000fe20000400000 */
[----:B------:R-:W-:Y:S01]  /*6410*/  HADD2.F32 R128, -RZ, R127.H1_H1 ;  /* 0x3000007fff807230 */ /* 0x000fe20000004100 */
[----:B------:R-:W-:Y:S01]  /*6420*/  F2FP.SATFINITE.E4M3.F32.PACK_AB_MERGE_C R184, R2, R0, R185 ;  /* 0x0000000002b8723e */ /* 0x000fe200048070b9 */
[C---:B------:R-:W-:Y:S01]  /*6430*/  FMUL R10, R78.reuse, R14 ;  /* 0x0000000e4e0a7220 */ /* 0x040fe20000400000 */
[C---:B------:R-:W-:Y:S01]  /*6440*/  FFMA R11, R81.reuse, R90, R11 ;  /* 0x0000005a510b7223 */ /* 0x040fe2000000000b */
[C---:B------:R-:W-:Y:S01]  /*6450*/  FFMA R8, R81.reuse, R89, R8 ;  /* 0x0000005951087223 */ /* 0x040fe20000000008 */
[----:B------:R-:W-:Y:S01]  /*6460*/  FFMA R9, R81, R92, R9 ;  /* 0x0000005c51097223 */ /* 0x000fe20000000009 */
[----:B------:R-:W-:Y:S01]  /*6470*/  F2FP.F16.E4M3.UNPACK_B R131, R160 ;  /* 0x000000a0ff83723e */ /* 0x000fe200020006ff */
[----:B------:R-:W-:Y:S01]  /*6480*/  HADD2.F32 R98, -RZ, R97.H1_H1 ;  /* 0x30000061ff627230 */ /* 0x000fe20000004100 */
[----:B------:R-:W-:Y:S01]  /*6490*/  F2FP.SATFINITE.E4M3.F32.PACK_AB_MERGE_C R186, R11, R6, RZ ;  /* 0x000000060bba723e */ /* 0x000fe200048070ff */
[----:B------:R-:W-:Y:S01]  /*64a0*/  FFMA R10, R81, R91, R10 ;  /* 0x0000005b510a7223 */ /* 0x000fe2000000000a */
[----:B------:R-:W-:Y:S02]  /*64b0*/  HADD2.F32 R97, -RZ, R99.H0_H0 ;  /* 0x20000063ff617230 */ /* 0x000fe40000004100 */
[C---:B------:R-:W-:Y:S01]  /*64c0*/  FMUL R15, R78.reuse, R15 ;  /* 0x0000000f4e0f7220 */ /* 0x040fe20000400000 */
[----:B------:R-:W-:Y:S01]  /*64d0*/  F2FP.SATFINITE.E4M3.F32.PACK_AB_MERGE_C R185, R5, R4, R186 ;  /* 0x0000000405b9723e */ /* 0x000fe200048070ba */
[----:B------:R-:W-:Y:S02]  /*64e0*/  HADD2.F32 R132, -RZ, R131.H1_H1 ;  /* 0x30000083ff847230 */ /* 0x000fe40000004100 */
[C---:B------:R-:W-:Y:S01]  /*64f0*/  FMUL R14, R78.reuse, R18 ;  /* 0x000000124e0e7220 */ /* 0x040fe20000400000 */
[C---:B------:R-:W-:Y:S01]  /*6500*/  FFMA R15, R81.reuse, R94, R15 ;  /* 0x0000005e510f7223 */ /* 0x040fe2000000000f */
[C---:B------:R-:W-:Y:S01]  /*6510*/  FFMA R12, R81.reuse, R93, R12 ;  /* 0x0000005d510c7223 */ /* 0x040fe2000000000c */
[----:B------:R-:W-:Y:S01]  /*6520*/  FFMA R13, R81, R96, R13 ;  /* 0x00000060510d7223 */ /* 0x000fe2000000000d */
[----:B------:R-:W-:Y:S01]  /*6530*/  F2FP.F16.E4M3.UNPACK_B R133, R160.H1 ;  /* 0x000000a0ff85723e */ /* 0x000fe200030006ff */
[--C-:B------:R-:W-:Y:S01]  /*6540*/  HADD2.F32 R99, -RZ, R101.reuse.H0_H0 ;  /* 0x20000065ff637230 */ /* 0x100fe20000004100 */
[----:B------:R-:W-:Y:S01]  /*6550*/  F2FP.SATFINITE.E4M3.F32.PACK_AB_MERGE_C R186, R15, R10, RZ ;  /* 0x0000000a0fba723e */ /* 0x000fe200048070ff */
[----:B------:R-:W-:Y:S01]  /*6560*/  FFMA R14, R81, R95, R14 ;  /* 0x0000005f510e7223 */ /* 0x000fe2000000000e */
[C---:B------:R-:W-:Y:S01]  /*6570*/  FMUL R19, R78.reuse, R19 ;  /* 0x000000134e137220 */ /* 0x040fe20000400000 */
[----:B------:R-:W-:Y:S01]  /*6580*/  HADD2.F32 R102, -RZ, R101.H1_H1 ;  /* 0x30000065ff667230 */ /* 0x000fe20000004100 */
[----:B------:R-:W-:Y:S01]  /*6590*/  F2FP.SATFINITE.E4M3.F32.PACK_AB_MERGE_C R186, R9, R8, R186 ;  /* 0x0000000809ba723e */ /* 0x000fe200048070ba */
[----:B------:R-:W-:Y:S02]  /*65a0*/  HADD2.F32 R101, -RZ, R103.H0_H0 ;  /* 0x20000067ff657230 */ /* 0x000fe40000004100 */
[C---:B------:R-:W-:Y:S01]  /*65b0*/  FFMA R19, R81.reuse, R98, R19 ;  /* 0x0000006251137223 */ /* 0x040fe20000000013 */
[C---:B------:R-:W-:Y:S01]  /*65c0*/  FFMA R16, R81.reuse, R97, R16 ;  /* 0x0000006151107223 */ /* 0x040fe20000000010 */
[----:B------:R-:W-:Y:S01]  /*65d0*/  FFMA R17, R81, R100, R17 ;  /* 0x0000006451117223 */ /* 0x000fe20000000011 */
[C---:B------:R-:W-:Y:S01]  /*65e0*/  FMUL R18, R78.reuse, R22 ;  /* 0x000000164e127220 */ /* 0x040fe20000400000 */
[----:B------:R-:W-:Y:S01]  /*65f0*/  F2FP.F16.E4M3.UNPACK_B R135, R161 ;  /* 0x000000a1ff87723e */ /* 0x000fe200020006ff */
        /* <DEDUP_REMOVED lines=10> */
[----:B------:R1:W-:Y:S01]  /*66a0*/  STS.128 [R172+UR49+0x4200], R184 ;  /* 0x004200b8ac007988 */ /* 0x0003e20008000c31 */
[----:B------:R-:W-:Y:S01]  /*66b0*/  HADD2.F32 R136, -RZ, R135.H1_H1 ;  /* 0x30000087ff887230 */ /* 0x000fe20000004100 */
[----:B------:R-:W-:Y:S01]  /*66c0*/  F2FP.SATFINITE.E4M3.F32.PACK_AB_MERGE_C R196, R23, R18, RZ ;  /* 0x0000001217c4723e */ /* 0x000fe200048070ff */
[C---:B------:R-:W-:Y:S01]  /*66d0*/  FMUL R22, R78.reuse, R26 ;  /* 0x0000001a4e167220 */ /* 0x040fe20000400000 */
[C---:B------:R-:W-:Y:S01]  /*66e0*/  FMUL R27, R78.reuse, R27 ;  /* 0x0000001b4e1b7220 */ /* 0x040fe20000400000 */
[--C-:B------:R-:W-:Y:S01]  /*66f0*/  HADD2.F32 R107, -RZ, R109.reuse.H0_H0 ;  /* 0x2000006dff6b7230 */ /* 0x100fe20000004100 */
[----:B------:R-:W-:Y:S01]  /*6700*/  F2FP.SATFINITE.E4M3.F32.PACK_AB_MERGE_C R196, R17, R16, R196 ;  /* 0x0000001011c4723e */ /* 0x000fe200048070c4 */
[C---:B------:R-:W-:Y:S01]  /*6710*/  FFMA R22, R81.reuse, R103, R22 ;  /* 0x0000006751167223 */ /* 0x040fe20000000016 */
[C---:B------:R-:W-:Y:S01]  /*6720*/  FFMA R27, R81.reuse, R106, R27 ;  /* 0x0000006a511b7223 */ /* 0x040fe2000000001b */
[C---:B------:R-:W-:Y:S01]  /*6730*/  FFMA R24, R81.reuse, R105, R24 ;  /* 0x0000006951187223 */ /* 0x040fe20000000018 */
[----:B------:R-:W-:Y:S01]  /*6740*/  F2FP.F16.E4M3.UNPACK_B R137, R161.H1 ;  /* 0x000000a1ff89723e */ /* 0x000fe200030006ff */
[----:B------:R-:W-:Y:S02]  /*6750*/  HADD2.F32 R110, -RZ, R109.H1_H1 ;  /* 0x3000006dff6e7230 */ /* 0x000fe40000004100 */
[----:B------:R-:W-:Y:S01]  /*6760*/  FFMA R25, R81, R108, R25 ;  /* 0x0000006c51197223 */ /* 0x000fe20000000019 */
[----:B------:R-:W-:Y:S01]  /*6770*/  F2FP.SATFINITE.E4M3.F32.PACK_AB_MERGE_C R197, R27, R22, RZ ;  /* 0x000000161bc5723e */ /* 0x000fe200048070ff */
[----:B------:R-:W-:Y:S02]  /*6780*/  HADD2.F32 R109, -RZ, R111.H0_H0 ;  /* 0x2000006fff6d7230 */ /* 0x000fe40000004100 */
[C---:B------:R-:W-:Y:S01]  /*6790*/  FMUL R26, R78.reuse, R30 ;  /* 0x0000001e4e1a7220 */ /* 0x040fe20000400000 */
[C---:B------:R-:W-:Y:S01]  /*67a0*/  FMUL R31, R78.reuse, R31 ;  /* 0x0000001f4e1f7220 */ /* 0x040fe20000400000 */
[--C-:B------:R-:W-:Y:S01]  /*67b0*/  HADD2.F32 R111, -RZ, R113.reuse.H0_H0 ;  /* 0x20000071ff6f7230 */ /* 0x100fe20000004100 */
[----:B------:R-:W-:Y:S01]  /*67c0*/  F2FP.SATFINITE.E4M3.F32.PACK_AB_MERGE_C R197, R21, R20, R197 ;  /* 0x0000001415c5723e */ /* 0x000fe200048070c5 */
[C---:B------:R-:W-:Y:S01]  /*67d0*/  FFMA R26, R81.reuse, R107, R26 ;  /* 0x0000006b511a7223 */ /* 0x040fe2000000001a */
[C---:B------:R-:W-:Y:S01]  /*67e0*/  FFMA R31, R81.reuse, R110, R31 ;  /* 0x0000006e511f7223 */ /* 0x040fe2000000001f */
[C---:B------:R-:W-:Y:S01]  /*67f0*/  FFMA R28, R81.reuse, R109, R28 ;  /* 0x0000006d511c7223 */ /* 0x040fe2000000001c */
[----:B------:R-:W-:Y:S01]  /*6800*/  F2FP.F16.E4M3.UNPACK_B R139, R162 ;  /* 0x000000a2ff8b723e */ /* 0x000fe200020006ff */
[----:B------:R-:W-:Y:S02]  /*6810*/  HADD2.F32 R114, -RZ, R113.H1_H1 ;  /* 0x30000071ff727230 */ /* 0x000fe40000004100 */
[----:B------:R-:W-:Y:S01]  /*6820*/  FFMA R29, R81, R112, R29 ;  /* 0x00000070511d7223 */ /* 0x000fe2000000001d */
[----:B------:R-:W-:Y:S01]  /*6830*/  F2FP.SATFINITE.E4M3.F32.PACK_AB_MERGE_C R198, R31, R26, RZ ;  /* 0x0000001a1fc6723e */ /* 0x000fe200048070ff */
[----:B------:R-:W-:Y:S02]  /*6840*/  HADD2.F32 R113, -RZ, R115.H0_H0 ;  /* 0x20000073ff717230 */ /* 0x000fe40000004100 */
[C---:B------:R-:W-:Y:S01]  /*6850*/  FMUL R30, R78.reuse, R34 ;  /* 0x000000224e1e7220 */ /* 0x040fe20000400000 */
[----:B------:R-:W-:Y:S01]  /*6860*/  HADD2.F32 R140, -RZ, R139.H1_H1 ;  /* 0x3000008bff8c7230 */ /* 0x000fe20000004100 */
[----:B------:R-:W-:Y:S01]  /*6870*/  F2FP.SATFINITE.E4M3.F32.PACK_AB_MERGE_C R198, R25, R24, R198 ;  /* 0x0000001819c6723e */ /* 0x000fe200048070c6 */
[C---:B------:R-:W-:Y:S01]  /*6880*/  FMUL R35, R78.reuse, R35 ;  /* 0x000000234e237220 */ /* 0x040fe20000400000 */
[--C-:B------:R-:W-:Y:S02]  /*6890*/  HADD2.F32 R115, -RZ, R117.reuse.H0_H0 ;  /* 0x20000075ff737230 */ /* 0x100fe40000004100 */
[C---:B------:R-:W-:Y:S01]  /*68a0*/  FFMA R30, R81.reuse, R111, R30 ;  /* 0x0000006f511e7223 */ /* 0x040fe2000000001e */
[----:B------:R-:W-:Y:S02]  /*68b0*/  HADD2.F32 R118, -RZ, R117.H1_H1 ;  /* 0x30000075ff767230 */ /* 0x000fe40000004100 */
[C---:B------:R-:W-:Y:S01]  /*68c0*/  FFMA R35, R81.reuse, R114, R35 ;  /* 0x0000007251237223 */ /* 0x040fe20000000023 */
[C---:B------:R-:W-:Y:S01]  /*68d0*/  FFMA R32, R81.reuse, R113, R32 ;  /* 0x0000007151207223 */ /* 0x040fe20000000020 */
[----:B------:R-:W-:Y:S01]  /*68e0*/  F2FP.F16.E4M3.UNPACK_B R141, R162.H1 ;  /* 0x000000a2ff8d723e */ /* 0x000fe200030006ff */
[----:B------:R-:W-:Y:S01]  /*68f0*/  FFMA R33, R81, R116, R33 ;  /* 0x0000007451217223 */ /* 0x000fe20000000021 */
[----:B------:R-:W-:Y:S01]  /*6900*/  HADD2.F32 R117, -RZ, R119.H0_H0 ;  /* 0x20000077ff757230 */ /* 0x000fe20000004100 */
        /* <DEDUP_REMOVED lines=9> */
[----:B------:R1:W-:Y:S01]  /*69a0*/  STS.128 [R204+0x4010], R196 ;  /* 0x004010c4cc007388 */ /* 0x0003e20000000c00 */
[----:B------:R-:W-:Y:S01]  /*69b0*/  FFMA R37, R81, R120, R37 ;  /* 0x0000007851257223 */ /* 0x000fe20000000025 */
[----:B------:R-:W-:Y:S01]  /*69c0*/  F2FP.SATFINITE.E4M3.F32.PACK_AB_MERGE_C R200, R39, R34, RZ ;  /* 0x0000002227c8723e */ /* 0x000fe200048070ff */
[----:B------:R-:W-:Y:S02]  /*69d0*/  HADD2.F32 R122, -RZ, R121.H1_H1 ;  /* 0x30000079ff7a7230 */ /* 0x000fe40000004100 */
[C---:B------:R-:W-:Y:S01]  /*69e0*/  FMUL R38, R78.reuse, R42 ;  /* 0x0000002a4e267220 */ /* 0x040fe20000400000 */
[----:B------:R-:W-:Y:S01]  /*69f0*/  HADD2.F32 R121, -RZ, R123.H0_H0 ;  /* 0x2000007bff797230 */ /* 0x000fe20000004100 */
[----:B------:R-:W-:Y:S01]  /*6a00*/  F2FP.SATFINITE.E4M3.F32.PACK_AB_MERGE_C R200, R33, R32, R200 ;  /* 0x0000002021c8723e */ /* 0x000fe200048070c8 */
[----:B------:R-:W-:Y:S02]  /*6a10*/  HADD2.F32 R144, -RZ, R143.H1_H1 ;  /* 0x3000008fff907230 */ /* 0x000fe40000004100 */
[C---:B------:R-:W-:Y:S01]  /*6a20*/  FFMA R38, R81.reuse, R119, R38 ;  /* 0x0000007751267223 */ /* 0x040fe20000000026 */
[C---:B------:R-:W-:Y:S01]  /*6a30*/  FMUL R43, R78.reuse, R43 ;  /* 0x0000002b4e2b7220 */ /* 0x040fe20000400000 */
[--C-:B------:R-:W-:Y:S02]  /*6a40*/  HADD2.F32 R123, -RZ, R125.reuse.H0_H0 ;  /* 0x2000007dff7b7230 */ /* 0x100fe40000004100 */
[C---:B------:R-:W-:Y:S01]  /*6a50*/  FMUL R42, R78.reuse, R46 ;  /* 0x0000002e4e2a7220 */ /* 0x040fe20000400000 */
[----:B------:R-:W-:Y:S02]  /*6a60*/  HADD2.F32 R126, -RZ, R125.H1_H1 ;  /* 0x3000007dff7e7230 */ /* 0x000fe40000004100 */
[C---:B------:R-:W-:Y:S01]  /*6a70*/  FFMA R43, R81.reuse, R122, R43 ;  /* 0x0000007a512b7223 */ /* 0x040fe2000000002b */
[----:B------:R-:W-:Y:S01]  /*6a80*/  F2FP.F16.E4M3.UNPACK_B R145, R163.H1 ;  /* 0x000000a3ff91723e */ /* 0x000fe200030006ff */
[C---:B------:R-:W-:Y:S01]  /*6a90*/  FFMA R40, R81.reuse, R121, R40 ;  /* 0x0000007951287223 */ /* 0x040fe20000000028 */
[----:B------:R-:W-:Y:S01]  /*6aa0*/  FFMA R41, R81, R124, R41 ;  /* 0x0000007c51297223 */ /* 0x000fe20000000029 */
[----:B------:R-:W-:Y:S01]  /*6ab0*/  ISETP.NE.AND P0, PT, R193, RZ, PT ;  /* 0x000000ffc100720c */ /* 0x000fe20003f05270 */
[----:B------:R-:W-:Y:S01]  /*6ac0*/  HADD2.F32 R125, -RZ, R127.H0_H0 ;  /* 0x2000007fff7d7230 */ /* 0x000fe20000004100 */
[----:B------:R-:W-:Y:S01]  /*6ad0*/  F2FP.SATFINITE.E4M3.F32.PACK_AB_MERGE_C R201, R43, R38, RZ ;  /* 0x000000262bc9723e */ /* 0x000fe200048070ff */
[----:B------:R-:W-:Y:S01]  /*6ae0*/  FFMA R42, R81, R123, R42 ;  /* 0x0000007b512a7223 */ /* 0x000fe2000000002a */
[C---:B------:R-:W-:Y:S01]  /*6af0*/  FMUL R47, R78.reuse, R47 ;  /* 0x0000002f4e2f7220 */ /* 0x040fe20000400000 */
[--C-:B------:R-:W-:Y:S01]  /*6b00*/  HADD2.F32 R127, -RZ, R129.reuse.H0_H0 ;  /* 0x20000081ff7f7230 */ /* 0x100fe20000004100 */
[----:B------:R-:W-:Y:S01]  /*6b10*/  F2FP.SATFINITE.E4M3.F32.PACK_AB_MERGE_C R201, R37, R36, R201 ;  /* 0x0000002425c9723e */ /* 0x000fe200048070c9 */
[----:B------:R-:W-:Y:S02]  /*6b20*/  HADD2.F32 R130, -RZ, R129.H1_H1 ;  /* 0x30000081ff827230 */ /* 0x000fe40000004100 */
[C---:B------:R-:W-:Y:S01]  /*6b30*/  FFMA R47, R81.reuse, R126, R47 ;  /* 0x0000007e512f7223 */ /* 0x040fe2000000002f */
[C---:B------:R-:W-:Y:S01]  /*6b40*/  FFMA R44, R81.reuse, R125, R44 ;  /* 0x0000007d512c7223 */ /* 0x040fe2000000002c */
[C---:B------:R-:W-:Y:S01]  /*6b50*/  FFMA R45, R81.reuse, R128, R45 ;  /* 0x00000080512d7223 */ /* 0x040fe2000000002d */
[----:B------:R-:W-:Y:S02]  /*6b60*/  HADD2.F32 R129, -RZ, R131.H0_H0 ;  /* 0x20000083ff817230 */ /* 0x000fe40000004100 */
[C---:B------:R-:W-:Y:S01]  /*6b70*/  FMUL R46, R78.reuse, R50 ;  /* 0x000000324e2e7220 */ /* 0x040fe20000400000 */
[C---:B------:R-:W-:Y:S01]  /*6b80*/  FMUL R51, R78.reuse, R51 ;  /* 0x000000334e337220 */ /* 0x040fe20000400000 */
[--C-:B------:R-:W-:Y:S02]  /*6b90*/  HADD2.F32 R131, -RZ, R133.reuse.H0_H0 ;  /* 0x20000085ff837230 */ /* 0x100fe40000004100 */
[C---:B------:R-:W-:Y:S01]  /*6ba0*/  FMUL R50, R78.reuse, R54 ;  /* 0x000000364e327220 */ /* 0x040fe20000400000 */
[C---:B------:R-:W-:Y:S01]  /*6bb0*/  FFMA R46, R81.reuse, R127, R46 ;  /* 0x0000007f512e7223 */ /* 0x040fe2000000002e */
[----:B------:R-:W-:Y:S02]  /*6bc0*/  HADD2.F32 R134, -RZ, R133.H1_H1 ;  /* 0x30000085ff867230 */ /* 0x000fe40000004100 */
[C---:B------:R-:W-:Y:S01]  /*6bd0*/  FFMA R51, R81.reuse, R130, R51 ;  /* 0x0000008251337223 */ /* 0x040fe20000000033 */
[----:B------:R-:W-:Y:S02]  /*6be0*/  HADD2.F32 R133, -RZ, R135.H0_H0 ;  /* 0x20000087ff857230 */ /* 0x000fe40000004100 */
[C---:B------:R-:W-:Y:S01]  /*6bf0*/  FMUL R55, R78.reuse, R55 ;  /* 0x000000374e377220 */ /* 0x040fe20000400000 */
[C---:B------:R-:W-:Y:S01]  /*6c00*/  FFMA R48, R81.reuse, R129, R48 ;  /* 0x0000008151307223 */ /* 0x040fe20000000030 */
[C---:B------:R-:W-:Y:S01]  /*6c10*/  FFMA R49, R81.reuse, R132, R49 ;  /* 0x0000008451317223 */ /* 0x040fe20000000031 */
[--C-:B------:R-:W-:Y:S02]  /*6c20*/  HADD2.F32 R135, -RZ, R137.reuse.H0_H0 ;  /* 0x20000089ff877230 */ /* 0x100fe40000004100 */
[C---:B------:R-:W-:Y:S01]  /*6c30*/  FFMA R50, R81.reuse, R131, R50 ;  /* 0x0000008351327223 */ /* 0x040fe20000000032 */
[----:B------:R-:W-:Y:S02]  /*6c40*/  HADD2.F32 R138, -RZ, R137.H1_H1 ;  /* 0x30000089ff8a7230 */ /* 0x000fe40000004100 */
[C---:B------:R-:W-:Y:S01]  /*6c50*/  FMUL R54, R78.reuse, R58 ;  /* 0x0000003a4e367220 */ /* 0x040fe20000400000 */
[----:B------:R-:W-:Y:S02]  /*6c60*/  HADD2.F32 R137, -RZ, R139.H0_H0 ;  /* 0x2000008bff897230 */ /* 0x000fe40000004100 */
[C---:B------:R-:W-:Y:S01]  /*6c70*/  FFMA R55, R81.reuse, R134, R55 ;  /* 0x0000008651377223 */ /* 0x040fe20000000037 */
        /* <DEDUP_REMOVED lines=16> */
[----:B------:R-:W-:Y:S01]  /*6d80*/  FFMA R63, R81, R142, R63 ;  /* 0x0000008e513f7223 */ /* 0x000fe2000000003f */
[----:B------:R-:W-:Y:S01]  /*6d90*/  FMUL R67, R78, R67 ;  /* 0x000000434e437220 */ /* 0x000fe20000400000 */
[----:B------:R-:W-:Y:S01]  /*6da0*/  F2FP.SATFINITE.E4M3.F32.PACK_AB_MERGE_C R202, R47, R42, RZ ;  /* 0x0000002a2fca723e */ /* 0x000fe200048070ff */
[----:B------:R-:W-:Y:S01]  /*6db0*/  FFMA R60, R81, R141, R60 ;  /* 0x0000008d513c7223 */ /* 0x000fe2000000003c */
[----:B------:R-:W-:Y:S01]  /*6dc0*/  F2FP.SATFINITE.E4M3.F32.PACK_AB_MERGE_C R203, R51, R46, RZ ;  /* 0x0000002e33cb723e */ /* 0x000fe200048070ff */
[C---:B------:R-:W-:Y:S01]  /*6dd0*/  FFMA R61, R81.reuse, R144, R61 ;  /* 0x00000090513d7223 */ /* 0x040fe2000000003d */
[C---:B------:R-:W-:Y:S01]  /*6de0*/  FFMA R62, R81.reuse, R143, R62 ;  /* 0x0000008f513e7223 */ /* 0x040fe2000000003e */
[----:B------:R-:W-:Y:S01]  /*6df0*/  FFMA R67, R81, R146, R67 ;  /* 0x0000009251437223 */ /* 0x000fe20000000043 */
[----:B------:R-:W-:Y:S02]  /*6e00*/  F2FP.SATFINITE.E4M3.F32.PACK_AB_MERGE_C R202, R41, R40, R202 ;  /* 0x0000002829ca723e */ /* 0x000fe400048070ca */
[----:B------:R-:W-:Y:S02]  /*6e10*/  F2FP.SATFINITE.E4M3.F32.PACK_AB_MERGE_C R203, R45, R44, R203 ;  /* 0x0000002c2dcb723e */ /* 0x000fe400048070cb */
[----:B------:R-:W-:Y:S02]  /*6e20*/  F2FP.SATFINITE.E4M3.F32.PACK_AB_MERGE_C R212, R55, R50, RZ ;  /* 0x0000003237d4723e */ /* 0x000fe400048070ff */
[----:B------:R-:W-:Y:S01]  /*6e30*/  F2FP.SATFINITE.E4M3.F32.PACK_AB_MERGE_C R213, R59, R54, RZ ;  /* 0x000000363bd5723e */ /* 0x000fe200048070ff */
[----:B------:R1:W-:Y:S01]  /*6e40*/  STS.128 [R206+0x4020], R200 ;  /* 0x004020c8ce007388 */ /* 0x0003e20000000c00 */
[----:B------:R-:W-:Y:S02]  /*6e50*/  F2FP.SATFINITE.E4M3.F32.PACK_AB_MERGE_C R214, R63, R58, RZ ;  /* 0x0000003a3fd6723e */ /* 0x000fe400048070ff */
[----:B------:R-:W-:Y:S02]  /*6e60*/  F2FP.SATFINITE.E4M3.F32.PACK_AB_MERGE_C R215, R67, R62, RZ ;  /* 0x0000003e43d7723e */ /* 0x000fe400048070ff */
[----:B------:R-:W-:Y:S02]  /*6e70*/  F2FP.SATFINITE.E4M3.F32.PACK_AB_MERGE_C R212, R49, R48, R212 ;  /* 0x0000003031d4723e */ /* 0x000fe400048070d4 */
[----:B------:R-:W-:Y:S02]  /*6e80*/  F2FP.SATFINITE.E4M3.F32.PACK_AB_MERGE_C R213, R53, R52, R213 ;  /* 0x0000003435d5723e */ /* 0x000fe400048070d5 */
[----:B------:R-:W-:Y:S02]  /*6e90*/  F2FP.SATFINITE.E4M3.F32.PACK_AB_MERGE_C R214, R57, R56, R214 ;  /* 0x0000003839d6723e */ /* 0x000fe400048070d6 */
[----:B------:R-:W-:Y:S02]  /*6ea0*/  F2FP.SATFINITE.E4M3.F32.PACK_AB_MERGE_C R215, R61, R60, R215 ;  /* 0x0000003c3dd7723e */ /* 0x000fe400048070d7 */
[----:B------:R-:W-:Y:S02]  /*6eb0*/  LEA R210, R181, UR49, 0x3 ;  /* 0x00000031b5d27c11 */ /* 0x000fe4000f8e18ff */
[----:B------:R-:W-:Y:S01]  /*6ec0*/  @P6 SHF.L.U32 R221, R180, 0x1f, RZ ;  /* 0x0000001fb4dd6819 */ /* 0x000fe200000006ff */
[----:B------:R1:W-:Y:S01]  /*6ed0*/  STS.128 [R205+0x4010], R212 ;  /* 0x004010d4cd007388 */ /* 0x0003e20000000c00 */
[----:B------:R-:W-:Y:S01]  /*6ee0*/  @!PT LDS RZ, [RZ] ;  /* 0x00000000fffff984 */ /* 0x000fe20000000800 */
[----:B------:R-:W-:Y:S01]  /*6ef0*/  @!PT LDS RZ, [RZ] ;  /* 0x00000000fffff984 */ /* 0x000fe20000000800 */
[----:B------:R-:W-:Y:S01]  /*6f00*/  @!PT LDS RZ, [RZ] ;  /* 0x00000000fffff984 */ /* 0x000fe20000000800 */
[----:B------:R-:W-:Y:S01]  /*6f10*/  @!PT LDS RZ, [RZ] ;  /* 0x00000000fffff984 */ /* 0x000fe20000000800 */
[----:B------:R2:W-:Y:S07]  /*6f20*/  MEMBAR.ALL.CTA ;  /* 0x0000000000007992 */ /* 0x0005ee0000008000 */
[----:B--2---:R-:W2:Y:S02]  /*6f30*/  FENCE.VIEW.ASYNC.S ;  /* 0x00000000000073c6 */ /* 0x004ea40000000000 */
[----:B--2---:R-:W-:Y:S06]  /*6f40*/  BAR.SYNC.DEFER_BLOCKING 0x1, 0x80 ;  /* 0x0042000000007b1d */ /* 0x004fec0000010000 */
[----:B------:R-:W-:Y:S05]  /*6f50*/  @P0 BRA `(.L_x_105) ;  /* 0x0000000000280947 */ /* 0x000fea0003800000 */
[----:B------:R-:W-:Y:S02]  /*6f60*/  UIADD3 UR4, UPT, UPT, UR49, 0x4200, URZ ;  /* 0x0000420031047890 */ /* 0x000fe4000fffe0ff */
[----:B------:R-:W-:Y:S01]  /*6f70*/  UIADD3 UR6, UP0, UPT, UR52, 0x680, URZ ;  /* 0x0000068034067890 */ /* 0x000fe2000ff1e0ff */
[----:B------:R-:W-:Y:S03]  /*6f80*/  UMOV UR43, UR36 ;  /* 0x00000024002b7c82 */ /* 0x000fe60008000000 */
[----:B------:R-:W-:Y:S01]  /*6f90*/  MOV R192, UR4 ;  /* 0x0000000400c07c02 */ /* 0x000fe20008000f00 */
[----:B------:R-:W-:Y:S03]  /*6fa0*/  UIADD3.X UR7, UPT, UPT, URZ, UR53, URZ, UP0, !UPT ;  /* 0x00000035ff077290 */ /* 0x000fe600087fe4ff */
[----:B------:R-:W-:Y:S11]  /*6fb0*/  R2UR UR40, R192 ;  /* 0x00000000c02872ca */ /* 0x000ff600000e0000 */
[----:B------:R-:W-:Y:S02]  /*6fc0*/  @!UPT UIADD3 URZ, UPT, UPT, URZ, URZ, URZ ;  /* 0x000000fffffff290 */ /* 0x000fe4000fffe0ff */
[----:B------:R2:W-:Y:S01]  /*6fd0*/  UTMASTG.3D [UR40], [UR6] ;  /* 0x00000028060073b5 */ /* 0x0005e20008010000 */
[----:B------:R0:W-:Y:S01]  /*6fe0*/  UTMACMDFLUSH ;  /* 0x00000000000079b7 */ /* 0x0001e20000000000 */
[----:B--2---:R-:W-:Y:S04]  /*6ff0*/  DEPBAR.LE SB0, 0x1 ;  /* 0x000080400000791a */ /* 0x004fe80000000000 */
.L_x_105:
[----:B------:R-:W-:Y:S05]  /*7000*/  BSYNC.RECONVERGENT B0 ;  /* 0x0000000000007941 */ /* 0x000fea0003800200 */
.L_x_104:
[----:B------:R-:W-:Y:S06]  /*7010*/  BAR.SYNC.DEFER_BLOCKING 0x1, 0x80 ;  /* 0x0042000000007b1d */ /* 0x000fec0000010000 */
[----:B------:R-:W2:Y:S01]  /*7020*/  @P6 SYNCS.PHASECHK.TRANS64.TRYWAIT P0, [R210+URZ+0xc0], R221 ;  /* 0x0000c0ddd20065a7 */ /* 0x000ea200080011ff */
[----:B------:R-:W-:Y:S01]  /*7030*/  BSSY B1, `(.L_x_106) ;  /* 0x0000023000017945 */ /* 0x000fe20003800000 */
[----:B--2---:R-:W-:Y:S03]  /*7040*/  @P6 SEL R208, RZ, 0x1, !P0 ;  /* 0x00000001ffd06807 */ /* 0x004fe60004000000 */
[----:B------:R-:W-:Y:S05]  /*7050*/  @!P6 BRA `(.L_x_107) ;  /* 0x000000000080e947 */ /* 0x000fea0003800000 */
[----:B------:R-:W-:Y:S01]  /*7060*/  ISETP.NE.AND P1, PT, R209, RZ, PT ;  /* 0x000000ffd100720c */ /* 0x000fe20003f25270 */
[----:B------:R-:W-:Y:S01]  /*7070*/  BSSY B0, `(.L_x_108) ;  /* 0x000000a000007945 */ /* 0x000fe20003800000 */
[----:B------:R-:W-:Y:S11]  /*7080*/  ISETP.NE.AND P0, PT, R208, RZ, PT ;  /* 0x000000ffd000720c */ /* 0x000ff60003f05270 */
[----:B------:R-:W-:Y:S04]  /*7090*/  @P1 IMAD R0, R181, 0x2000, R190 ;  /* 0x00002000b5001824 */ /* 0x000fe800078e02be */
[C---:B------:R-:W-:Y:S01]  /*70a0*/  @P1 IMAD.IADD R2, R0.reuse, 0x1, R211 ;  /* 0x0000000100021824 */ /* 0x040fe200078e02d3 */
[----:B------:R-:W-:Y:S03]  /*70b0*/  @P1 IADD3 R219, PT, PT, R0, R219, RZ ;  /* 0x000000db00db1210 */ /* 0x000fe60007ffe0ff */
[----:B------:R-:W-:Y:S01]  /*70c0*/  @P1 IMAD.IADD R217, R217, 0x1, R2 ;  /* 0x00000001d9d91824 */ /* 0x000fe200078e0202 */
[----:B------:R-:W-:Y:S06]  /*70d0*/  @P0 BRA `(.L_x_109) ;  /* 0x00000000000c0947 */ /* 0x000fec0003800000 */
[----:B------:R-:W-:Y:S04]  /*70e0*/  SHF.L.U32 R3, R180, 0x1f, RZ ;  /* 0x0000001fb4037819 */ /* 0x000fe800000006ff */
[----:B------:R-:W2:Y:S02]  /*70f0*/  SYNCS.PHASECHK.TRANS64.TRYWAIT P0, [R210+URZ+0xc0], R3 ;  /* 0x0000c003d20075a7 */ /* 0x000ea400080011ff */
[----:B--2---:R-:W-:Y:S05]  /*7100*/  @!P0 BRA `(.L_x_110) ;  /* 0x0000002000788947 */ /* 0x004fea0003800000 */
.L_x_109:
[----:B------:R-:W-:Y:S05]  /*7110*/  BSYNC B0 ;  /* 0x0000000000007941 */ /* 0x000fea0003800000 */
.L_x_108:
[----:B------:R-:W-:Y:S01]  /*7120*/  ISETP.NE.AND P0, PT, R209, RZ, PT ;  /* 0x000000ffd100720c */ /* 0x000fe20003f05270 */
[----:B--2---:R-:W-:Y:S02]  /*7130*/  VIADD R210, R210, 0xd0 ;  /* 0x000000d0d2d27836 */ /* 0x004fe40000000000 */
[----:B------:R-:W-:Y:S02]  /*7140*/  IMAD.U32 R3, RZ, RZ, UR37 ;  /* 0x00000025ff037e24 */ /* 0x000fe4000f8e00ff */
[----:B------:R-:W-:Y:S03]  /*7150*/  VIADD R181, R181, 0x1 ;  /* 0x00000001b5b57836 */ /* 0x000fe60000000000 */
[----:B------:R-:W-:Y:S05]  /*7160*/  PRMT R3, R3, 0x654, R210 ;  /* 0x0000065403037816 */ /* 0x000fea00000000d2 */
[----:B------:R2:W3:Y:S04]  /*7170*/  @P0 LDS.128 R148, [R0] ;  /* 0x0000000000940984 */ /* 0x0004e80000000c00 */
[----:B------:R2:W4:Y:S04]  /*7180*/  @P0 LDS.128 R152, [R2+0x10] ;  /* 0x0000100002980984 */ /* 0x0005280000000c00 */
        /* <DEDUP_REMOVED lines=9> */
[----:B------:R-:W-:Y:S01]  /*7220*/  SEL R181, R181, RZ, P0 ;  /* 0x000000ffb5b57207 */ /* 0x000fe20000000000 */
[----:B-----5:R5:W-:Y:S02]  /*7230*/  SYNCS.ARRIVE.TRANS64.RED.A1T0 RZ, [R3+URZ], RZ ;  /* 0x000000ff03ff79a7 */ /* 0x020be400081004ff */
[----:B-----5:R-:W-:Y:S04]  /*7240*/  SEL R3, RZ, 0x1, P0 ;  /* 0x00000001ff037807 */ /* 0x020fe80000000000 */
[----:B--234-:R-:W-:Y:S02]  /*7250*/  LOP3.LUT R180, R180, R3, RZ, 0x3c, !PT ;  /* 0x00000003b4b47212 */ /* 0x01cfe400078e3cff */
.L_x_107:
[----:B------:R-:W-:Y:S05]  /*7260*/  BSYNC B1 ;  /* 0x0000000000017941 */ /* 0x000fea0003800000 */
.L_x_106:
[----:B------:R-:W-:Y:S05]  /*7270*/  VIADD R0, R80, 0x40 ;  /* 0x0000004050007836 */ /* 0x000fea0000000000 */
[----:B------:R-:W-:Y:S04]  /*7280*/  SHF.R.U32.HI R0, RZ, 0x15, R0 ;  /* 0x00000015ff007819 */ /* 0x000fe80000011600 */
[----:B------:R-:W-:Y:S11]  /*7290*/  LOP3.LUT P0, RZ, R0, 0x3, R173, 0x48, !PT ;  /* 0x0000000300ff7812 */ /* 0x000ff600078048ad */
[----:B------:R-:W-:Y:S02]  /*72a0*/  @!UPT UIADD3 URZ, UPT, UPT, URZ, URZ, URZ ;  /* 0x000000fffffff290 */ /* 0x000fe4000fffe0ff */
[----:B------:R-:W-:Y:S05]  /*72b0*/  @!P0 BRA `(.L_x_111) ;  /* 0x0000000000408947 */ /* 0x000fea0003800000 */
[----:B------:R-:W2:Y:S01]  /*72c0*/  LDCU.64 UR8, c[0x4][0x70] ;  /* 0x01000e00ff0877ac */ /* 0x000ea20008000a00 */
[----:B------:R-:W-:Y:S01]  /*72d0*/  MOV R3, 0x0 ;  /* 0x0000000000037802 */ /* 0x000fe20000000f00 */
[----:B------:R-:W-:Y:S02]  /*72e0*/  HFMA2 R12, -RZ, RZ, 0, 5.9604644775390625e-08 ;  /* 0x00000001ff0c7431 */ /* 0x000fe400000001ff */
[----:B------:R-:W-:Y:S02]  /*72f0*/  IMAD.MOV.U32 R8, RZ, RZ, 0x192 ;  /* 0x00000192ff087424 */ /* 0x000fe400078e00ff */
[----:B------:R-:W-:Y:S01]  /*7300*/  IMAD.MOV.U32 R13, RZ, RZ, RZ ;  /* 0x000000ffff0d7224 */ /* 0x000fe200078e00ff */
[----:B------:R-:W3:Y:S01]  /*7310*/  LDCU.64 UR6, c[0x4][0x78] ;  /* 0x01000f00ff0677ac */ /* 0x000ee20008000a00 */
[----:B------:R-:W4:Y:S01]  /*7320*/  LDC.64 R2, c[0x4][R3] ;  /* 0x0100000003027b82 */ /* 0x000f220000000a00 */
[----:B------:R-:W5:Y:S01]  /*7330*/  LDCU.64 UR4, c[0x4][0x10] ;  /* 0x01000200ff0477ac */ /* 0x000f620008000a00 */
[----:B--2---:R-:W-:Y:S01]  /*7340*/  MOV R5, UR9 ;  /* 0x0000000900057c02 */ /* 0x004fe20008000f00 */
[----:B------:R-:W-:Y:S01]  /*7350*/  IMAD.U32 R4, RZ, RZ, UR8 ;  /* 0x00000008ff047e24 */ /* 0x000fe2000f8e00ff */
[----:B---3--:R-:W-:Y:S01]  /*7360*/  MOV R7, UR7 ;  /* 0x0000000700077c02 */ /* 0x008fe20008000f00 */
[----:B------:R-:W-:Y:S01]  /*7370*/  IMAD.U32 R6, RZ, RZ, UR6 ;  /* 0x00000006ff067e24 */ /* 0x000fe2000f8e00ff */
[----:B-----5:R-:W-:Y:S01]  /*7380*/  MOV R11, UR5 ;  /* 0x00000005000b7c02 */ /* 0x020fe20008000f00 */
[----:B------:R-:W-:Y:S02]  /*7390*/  IMAD.U32 R10, RZ, RZ, UR4 ;  /* 0x00000004ff0a7e24 */ /* 0x000fe4000f8e00ff */
[----:B------:R-:W-:Y:S07]  /*73a0*/  LEPC R20, `(.L_x_111) ;  /* 0x000000001014794e */ /* 0x000fee0000000000 */
[----:B-1--4-:R-:W-:Y:S05]  /*73b0*/  CALL.ABS.NOINC R2 ;  /* 0x0000000002007343 */ /* 0x012fea0003c00000 */
.L_x_111:
[----:B------:R-:W-:Y:S01]  /*73c0*/  ISETP.NE.AND P0, PT, R193, RZ, PT ;  /* 0x000000ffc100720c */ /* 0x000fe20003f05270 */
[----:B------:R-:W-:Y:S05]  /*73d0*/  WARPSYNC.ALL ;  /* 0x0000000000007948 */ /* 0x000fea0003800000 */
[----:B------:R-:W-:Y:S01]  /*73e0*/  R2UR UR4, R80 ;  /* 0x00000000500472ca */ /* 0x000fe200000e0000 */
[----:B------:R-:W-:Y:S01]  /*73f0*/  BSSY.RECONVERGENT B0, `(.L_x_112) ;  /* 0x000011d000007945 */ /* 0x000fe20003800200 */
[----:B------:R-:W-:Y:S02]  /*7400*/  F2FP.F16.E4M3.UNPACK_B R11, R149 ;  /* 0x00000095ff0b723e */ /* 0x000fe400020006ff */
[----:B------:R-:W-:Y:S02]  /*7410*/  F2FP.F16.E4M3.UNPACK_B R10, R150 ;  /* 0x00000096ff0a723e */ /* 0x000fe400020006ff */
[----:B------:R-:W-:Y:S01]  /*7420*/  F2FP.F16.E4M3.UNPACK_B R9, R151 ;  /* 0x00000097ff09723e */ /* 0x000fe200020006ff */
[--C-:B------:R-:W-:Y:S01]  /*7430*/  HADD2.F32 R83, -RZ, R11.reuse.H0_H0 ;  /* 0x2000000bff537230 */ /* 0x100fe20000004100 */
[----:B------:R-:W-:Y:S01]  /*7440*/  F2FP.F16.E4M3.UNPACK_B R8, R152 ;  /* 0x00000098ff08723e */ /* 0x000fe200020006ff */
[----:B------:R-:W-:Y:S01]  /*7450*/  HADD2.F32 R84, -RZ, R11.H1_H1 ;  /* 0x3000000bff547230 */ /* 0x000fe20000004100 */
[----:B------:R-:W-:Y:S01]  /*7460*/  F2FP.F16.E4M3.UNPACK_B R7, R153 ;  /* 0x00000099ff07723e */ /* 0x000fe200020006ff */
[--C-:B------:R-:W-:Y:S01]  /*7470*/  HADD2.F32 R87, -RZ, R10.reuse.H0_H0 ;  /* 0x2000000aff577230 */ /* 0x100fe20000004100 */
[----:B------:R-:W-:Y:S01]  /*7480*/  F2FP.F16.E4M3.UNPACK_B R6, R154 ;  /* 0x0000009aff06723e */ /* 0x000fe200020006ff */
[----:B------:R-:W-:Y:S01]  /*7490*/  HADD2.F32 R88, -RZ, R10.H1_H1 ;  /* 0x3000000aff587230 */ /* 0x000fe20000004100 */
[----:B------:R-:W-:Y:S01]  /*74a0*/  F2FP.F16.E4M3.UNPACK_B R5, R155 ;  /* 0x0000009bff05723e */ /* 0x000fe200020006ff */
[--C-:B------:R-:W-:Y:S01]  /*74b0*/  HADD2.F32 R91, -RZ, R9.reuse.H0_H0 ;  /* 0x20000009ff5b7230 */ /* 0x100fe20000004100 */
[----:B-1----:R-:W-:Y:S01]  /*74c0*/  F2FP.F16.E4M3.UNPACK_B R4, R156 ;  /* 0x0000009cff04723e */ /* 0x002fe200020006ff */
[----:B------:R-:W-:Y:S01]  /*74d0*/  HADD2.F32 R92, -RZ, R9.H1_H1 ;  /* 0x30000009ff5c7230 */ /* 0x000fe20000004100 */
[-C--:B------:R-:W-:Y:S01]  /*74e0*/  F2FP.F16.E4M3.UNPACK_B R2, R148.reuse ;  /* 0x00000094ff02723e */ /* 0x080fe200020006ff */
[--C-:B------:R-:W-:Y:S01]  /*74f0*/  HADD2.F32 R95, -RZ, R8.reuse.H0_H0 ;  /* 0x20000008ff5f7230 */ /* 0x100fe20000004100 */
[----:B------:R-:W-:Y:S01]  /*7500*/  F2FP.F16.E4M3.UNPACK_B R148, R148.H1 ;  /* 0x00000094ff94723e */ /* 0x000fe200030006ff */
[----:B------:R-:W-:Y:S01]  /*7510*/  HADD2.F32 R97, -RZ, R8.H1_H1 ;  /* 0x30000008ff617230 */ /* 0x000fe20000004100 */
[----:B------:R-:W-:Y:S01]  /*7520*/  F2FP.F16.E4M3.UNPACK_B R149, R149.H1 ;  /* 0x00000095ff95723e */ /* 0x000fe200030006ff */
[--C-:B------:R-:W-:Y:S01]  /*7530*/  HADD2.F32 R98, -RZ, R7.reuse.H0_H0 ;  /* 0x20000007ff627230 */ /* 0x100fe20000004100 */
[----:B------:R-:W-:Y:S01]  /*7540*/  F2FP.F16.E4M3.UNPACK_B R150, R150.H1 ;  /* 0x00000096ff96723e */ /* 0x000fe200030006ff */
[----:B------:R-:W-:Y:S01]  /*7550*/  HADD2.F32 R101, -RZ, R7.H1_H1 ;  /* 0x30000007ff657230 */ /* 0x000fe20000004100 */
[----:B------:R-:W-:Y:S01]  /*7560*/  F2FP.F16.E4M3.UNPACK_B R151, R151.H1 ;  /* 0x00000097ff97723e */ /* 0x000fe200030006ff */
[--C-:B------:R-:W-:Y:S01]  /*7570*/  HADD2.F32 R102, -RZ, R6.reuse.H0_H0 ;  /* 0x20000006ff667230 */ /* 0x100fe20000004100 */
[----:B------:R-:W-:Y:S01]  /*7580*/  F2FP.F16.E4M3.UNPACK_B R138, R163 ;  /* 0x000000a3ff8a723e */ /* 0x000fe200020006ff */
[----:B------:R-:W-:Y:S01]  /*7590*/  HADD2.F32 R105, -RZ, R6.H1_H1 ;  /* 0x30000006ff697230 */ /* 0x000fe20000004100 */
[----:B------:R-:W-:Y:S01]  /*75a0*/  R2UR UR5, R207 ;  /* 0x00000000cf0572ca */ /* 0x000fe200000e0000 */
        /* <DEDUP_REMOVED lines=8> */
[----:B------:R-:W1:Y:S01]  /*7630*/  LDTM.x64 R4, tmem[UR4+0x40] ;  /* 0x00004004000479ee */ /* 0x000e620008340000 */
[--C-:B------:R-:W-:Y:S01]  /*7640*/  HADD2.F32 R0, -RZ, R2.reuse.H0_H0 ;  /* 0x20000002ff007230 */ /* 0x100fe20000004100 */
[----:B------:R-:W-:Y:S01]  /*7650*/  NOP ;  /* 0x0000000000007918 */ /* 0x000fe20000000000 */
[----:B------:R-:W-:Y:S01]  /*7660*/  HADD2.F32 R2, -RZ, R2.H1_H1 ;  /* 0x30000002ff027230 */ /* 0x000fe20000004100 */
[----:B------:R-:W-:Y:S01]  /*7670*/  UIADD3 UR5, UPT, UPT, UR5, 0x130, URZ ;  /* 0x0000013005057890 */ /* 0x000fe2000fffe0ff */
[--C-:B------:R-:W-:Y:S01]  /*7680*/  HADD2.F32 R86, -RZ, R149.reuse.H1_H1 ;  /* 0x30000095ff567230 */ /* 0x100fe20000004100 */
[----:B------:R-:W-:Y:S01]  /*7690*/  F2FP.F16.E4M3.UNPACK_B R132, R161 ;  /* 0x000000a1ff84723e */ /* 0x000fe200020006ff */
[--C-:B------:R-:W-:Y:S01]  /*76a0*/  HADD2.F32 R114, -RZ, R116.reuse.H0_H0 ;  /* 0x20000074ff727230 */ /* 0x100fe20000004100 */
[----:B------:R-:W-:Y:S01]  /*76b0*/  UPRMT UR5, UR37, 0x654, UR5 ;  /* 0x0000065425057896 */ /* 0x000fe20008000005 */
[----:B------:R-:W-:Y:S01]  /*76c0*/  HADD2.F32 R117, -RZ, R116.H1_H1 ;  /* 0x30000074ff757230 */ /* 0x000fe20000004100 */
[----:B------:R-:W-:Y:S01]  /*76d0*/  F2FP.F16.E4M3.UNPACK_B R136, R162 ;  /* 0x000000a2ff88723e */ /* 0x000fe200020006ff */
[--C-:B------:R-:W-:Y:S01]  /*76e0*/  HADD2.F32 R118, -RZ, R120.reuse.H0_H0 ;  /* 0x20000078ff767230 */ /* 0x100fe20000004100 */
[----:B------:R-:W-:Y:S01]  /*76f0*/  F2FP.F16.E4M3.UNPACK_B R152, R152.H1 ;  /* 0x00000098ff98723e */ /* 0x000fe200030006ff */
[----:B------:R-:W-:Y:S01]  /*7700*/  HADD2.F32 R121, -RZ, R120.H1_H1 ;  /* 0x30000078ff797230 */ /* 0x000fe20000004100 */
[----:B------:R-:W-:Y:S01]  /*7710*/  F2FP.F16.E4M3.UNPACK_B R153, R153.H1 ;  /* 0x00000099ff99723e */ /* 0x000fe200030006ff */
[--C-:B------:R-:W-:Y:S01]  /*7720*/  HADD2.F32 R122, -RZ, R124.reuse.H0_H0 ;  /* 0x2000007cff7a7230 */ /* 0x100fe20000004100 */
[----:B------:R-:W-:Y:S01]  /*7730*/  F2FP.F16.E4M3.UNPACK_B R154, R154.H1 ;  /* 0x0000009aff9a723e */ /* 0x000fe200030006ff */
[----:B-1----:R-:W-:Y:S01]  /*7740*/  SYNCS.ARRIVE.TRANS64.RED.A1T0 RZ, [UR5], RZ ;  /* 0x000000ffffff79a7 */ /* 0x002fe20008100405 */
[----:B------:R-:W-:Y:S01]  /*7750*/  HADD2.F32 R125, -RZ, R124.H1_H1 ;  /* 0x3000007cff7d7230 */ /* 0x000fe20000004100 */
[----:B------:R-:W-:Y:S01]  /*7760*/  F2FP.F16.E4M3.UNPACK_B R155, R155.H1 ;  /* 0x0000009bff9b723e */ /* 0x000fe200030006ff */
[--C-:B------:R-:W-:Y:S01]  /*7770*/  HADD2.F32 R126, -RZ, R128.reuse.H0_H0 ;  /* 0x20000080ff7e7230 */ /* 0x100fe20000004100 */
[----:B------:R-:W-:Y:S01]  /*7780*/  F2FP.F16.E4M3.UNPACK_B R156, R156.H1 ;  /* 0x0000009cff9c723e */ /* 0x000fe200030006ff */
[----:B------:R-:W-:Y:S01]  /*7790*/  HADD2.F32 R129, -RZ, R128.H1_H1 ;  /* 0x30000080ff817230 */ /* 0x000fe20000004100 */
[----:B------:R-:W-:Y:S01]  /*77a0*/  F2FP.F16.E4M3.UNPACK_B R157, R157.H1 ;  /* 0x0000009dff9d723e */ /* 0x000fe200030006ff */
[C---:B------:R-:W-:Y:S01]  /*77b0*/  FMUL R4, R78.reuse, R4 ;  /* 0x000000044e047220 */ /* 0x040fe20000400000 */
[C---:B------:R-:W-:Y:S01]  /*77c0*/  FMUL R5, R78.reuse, R5 ;  /* 0x000000054e057220 */ /* 0x040fe20000400000 */
[----:B------:R-:W-:Y:S02]  /*77d0*/  HADD2.F32 R3, -RZ, R148.H0_H0 ;  /* 0x20000094ff037230 */ /* 0x000fe40000004100 */
        /* <DEDUP_REMOVED lines=9> */
[C---:B------:R-:W-:Y:S01]  /*7870*/  FMUL R2, R78.reuse, R21 ;  /* 0x000000154e027220 */ /* 0x040fe20000400000 */
[C---:B------:R-:W-:Y:S01]  /*7880*/  FMUL R21, R78.reuse, R28 ;  /* 0x0000001c4e157220 */ /* 0x040fe20000400000 */
[----:B------:R-:W-:Y:S02]  /*7890*/  HADD2.F32 R130, -RZ, R132.H0_H0 ;  /* 0x20000084ff827230 */ /* 0x000fe40000004100 */
[C---:B------:R-:W-:Y:S01]  /*78a0*/  FMUL R6, R78.reuse, R6 ;  /* 0x000000064e067220 */ /* 0x040fe20000400000 */
[----:B------:R-:W-:Y:S02]  /*78b0*/  HADD2.F32 R82, -RZ, R148.H1_H1 ;  /* 0x30000094ff527230 */ /* 0x000fe40000004100 */
[C---:B------:R-:W-:Y:S01]  /*78c0*/  FMUL R7, R78.reuse, R7 ;  /* 0x000000074e077220 */ /* 0x040fe20000400000 */
[----:B------:R-:W-:Y:S02]  /*78d0*/  HADD2.F32 R85, -RZ, R149.H0_H0 ;  /* 0x20000095ff557230 */ /* 0x000fe40000004100 */
[C---:B------:R-:W-:Y:S01]  /*78e0*/  FFMA R6, R81.reuse, R3, R6 ;  /* 0x0000000351067223 */ /* 0x040fe20000000006 */
[----:B------:R-:W-:Y:S02]  /*78f0*/  HADD2.F32 R133, -RZ, R132.H1_H1 ;  /* 0x30000084ff857230 */ /* 0x000fe40000004100 */
[C---:B------:R-:W-:Y:S01]  /*7900*/  FFMA R7, R81.reuse, R82, R7 ;  /* 0x0000005251077223 */ /* 0x040fe20000000007 */
[C---:B------:R-:W-:Y:S01]  /*7910*/  FFMA R8, R81.reuse, R83, R8 ;  /* 0x0000005351087223 */ /* 0x040fe20000000008 */
[C---:B------:R-:W-:Y:S01]  /*7920*/  FFMA R9, R81.reuse, R84, R9 ;  /* 0x0000005451097223 */ /* 0x040fe20000000009 */
[--C-:B------:R-:W-:Y:S02]  /*7930*/  HADD2.F32 R82, -RZ, R138.reuse.H0_H0 ;  /* 0x2000008aff527230 */ /* 0x100fe40000004100 */
[C---:B------:R-:W-:Y:S01]  /*7940*/  FMUL R10, R78.reuse, R10 ;  /* 0x0000000a4e0a7220 */ /* 0x040fe20000400000 */
[----:B------:R-:W-:Y:S02]  /*7950*/  HADD2.F32 R83, -RZ, R138.H1_H1 ;  /* 0x3000008aff537230 */ /* 0x000fe40000004100 */
[C---:B------:R-:W-:Y:S01]  /*7960*/  FMUL R11, R78.reuse, R11 ;  /* 0x0000000b4e0b7220 */ /* 0x040fe20000400000 */
[----:B------:R-:W-:Y:S02]  /*7970*/  HADD2.F32 R89, -RZ, R150.H0_H0 ;  /* 0x20000096ff597230 */ /* 0x000fe40000004100 */
[C---:B------:R-:W-:Y:S01]  /*7980*/  FFMA R10, R81.reuse, R85, R10 ;  /* 0x00000055510a7223 */ /* 0x040fe2000000000a */
[--C-:B------:R-:W-:Y:S02]  /*7990*/  HADD2.F32 R134, -RZ, R136.reuse.H0_H0 ;  /* 0x20000088ff867230 */ /* 0x100fe40000004100 */
[C---:B------:R-:W-:Y:S01]  /*79a0*/  FFMA R11, R81.reuse, R86, R11 ;  /* 0x00000056510b7223 */ /* 0x040fe2000000000b */
[C---:B------:R-:W-:Y:S01]  /*79b0*/  FFMA R12, R81.reuse, R87, R12 ;  /* 0x00000057510c7223 */ /* 0x040fe2000000000c */
[----:B------:R-:W-:Y:S01]  /*79c0*/  FFMA R13, R81, R88, R13 ;  /* 0x00000058510d7223 */ /* 0x000fe2000000000d */
[----:B------:R-:W-:Y:S01]  /*79d0*/  F2FP.SATFINITE.E4M3.F32.PACK_AB_MERGE_C R86, R7, R6, RZ ;  /* 0x000000060756723e */ /* 0x000fe200048070ff */
[C---:B------:R-:W-:Y:S01]  /*79e0*/  FMUL R7, R78.reuse, R24 ;  /* 0x000000184e077220 */ /* 0x040fe20000400000 */
[----:B------:R-:W-:Y:S01]  /*79f0*/  F2FP.SATFINITE.E4M3.F32.PACK_AB_MERGE_C R138, R11, R10, RZ ;  /* 0x0000000a0b8a723e */ /* 0x000fe200048070ff */
[C---:B------:R-:W-:Y:S01]  /*7a00*/  FMUL R10, R78.reuse, R25 ;  /* 0x000000194e0a7220 */ /* 0x040fe20000400000 */
[C---:B------:R-:W-:Y:S01]  /*7a10*/  FMUL R25, R78.reuse, R32 ;  /* 0x000000204e197220 */ /* 0x040fe20000400000 */
[----:B------:R-:W-:Y:S02]  /*7a20*/  HADD2.F32 R137, -RZ, R136.H1_H1 ;  /* 0x30000088ff897230 */ /* 0x000fe40000004100 */
[C---:B------:R-:W-:Y:S01]  /*7a30*/  FMUL R14, R78.reuse, R14 ;  /* 0x0000000e4e0e7220 */ /* 0x040fe20000400000 */
[----:B------:R-:W-:Y:S02]  /*7a40*/  HADD2.F32 R90, -RZ, R150.H1_H1 ;  /* 0x30000096ff5a7230 */ /* 0x000fe40000004100 */
[C---:B------:R-:W-:Y:S01]  /*7a50*/  FMUL R15, R78.reuse, R15 ;  /* 0x0000000f4e0f7220 */ /* 0x040fe20000400000 */
[--C-:B------:R-:W-:Y:S02]  /*7a60*/  HADD2.F32 R93, -RZ, R151.reuse.H0_H0 ;  /* 0x20000097ff5d7230 */ /* 0x100fe40000004100 */
[C---:B------:R-:W-:Y:S01]  /*7a70*/  FFMA R14, R81.reuse, R89, R14 ;  /* 0x00000059510e7223 */ /* 0x040fe2000000000e */
[----:B------:R-:W-:Y:S02]  /*7a80*/  HADD2.F32 R94, -RZ, R151.H1_H1 ;  /* 0x30000097ff5e7230 */ /* 0x000fe40000004100 */
[C---:B------:R-:W-:Y:S01]  /*7a90*/  FFMA R15, R81.reuse, R90, R15 ;  /* 0x0000005a510f7223 */ /* 0x040fe2000000000f */
[C---:B------:R-:W-:Y:S01]  /*7aa0*/  FFMA R16, R81.reuse, R91, R16 ;  /* 0x0000005b51107223 */ /* 0x040fe20000000010 */
[----:B------:R-:W-:Y:S01]  /*7ab0*/  FFMA R17, R81, R92, R17 ;  /* 0x0000005c51117223 */ /* 0x000fe20000000011 */
[C---:B------:R-:W-:Y:S01]  /*7ac0*/  FMUL R18, R78.reuse, R18 ;  /* 0x000000124e127220 */ /* 0x040fe20000400000 */
[C---:B------:R-:W-:Y:S01]  /*7ad0*/  FMUL R19, R78.reuse, R19 ;  /* 0x000000134e137220 */ /* 0x040fe20000400000 */
[--C-:B------:R-:W-:Y:S01]  /*7ae0*/  HADD2.F32 R96, -RZ, R152.reuse.H0_H0 ;  /* 0x20000098ff607230 */ /* 0x100fe20000004100 */
[----:B------:R-:W-:Y:S01]  /*7af0*/  F2FP.SATFINITE.E4M3.F32.PACK_AB_MERGE_C R14, R15, R14, RZ ;  /* 0x0000000e0f0e723e */ /* 0x000fe200048070ff */
[C---:B------:R-:W-:Y:S01]  /*7b00*/  FFMA R18, R81.reuse, R93, R18 ;  /* 0x0000005d51127223 */ /* 0x040fe20000000012 */
[C---:B------:R-:W-:Y:S01]  /*7b10*/  FFMA R19, R81.reuse, R94, R19 ;  /* 0x0000005e51137223 */ /* 0x040fe20000000013 */
[C---:B------:R-:W-:Y:S01]  /*7b20*/  FFMA R0, R81.reuse, R95, R0 ;  /* 0x0000005f51007223 */ /* 0x040fe20000000000 */
[----:B------:R-:W-:Y:S01]  /*7b30*/  FFMA R2, R81, R97, R2 ;  /* 0x0000006151027223 */ /* 0x000fe20000000002 */
[----:B------:R-:W-:Y:S02]  /*7b40*/  HADD2.F32 R99, -RZ, R152.H1_H1 ;  /* 0x30000098ff637230 */ /* 0x000fe40000004100 */
[C---:B------:R-:W-:Y:S01]  /*7b50*/  FMUL R3, R78.reuse, R22 ;  /* 0x000000164e037220 */ /* 0x040fe20000400000 */
[----:B------:R-:W-:Y:S01]  /*7b60*/  F2FP.SATFINITE.E4M3.F32.PACK_AB_MERGE_C R18, R19, R18, RZ ;  /* 0x000000121312723e */ /* 0x000fe200048070ff */
[C---:B------:R-:W-:Y:S01]  /*7b70*/  FMUL R22, R78.reuse, R29 ;  /* 0x0000001d4e167220 */ /* 0x040fe20000400000 */
[C---:B------:R-:W-:Y:S01]  /*7b80*/  FMUL R29, R78.reuse, R36 ;  /* 0x000000244e1d7220 */ /* 0x040fe20000400000 */
[C---:B------:R-:W-:Y:S01]  /*7b90*/  FFMA R3, R81.reuse, R96, R3 ;  /* 0x0000006051037223 */ /* 0x040fe20000000003 */
[C---:B------:R-:W-:Y:S01]  /*7ba0*/  FMUL R6, R78.reuse, R23 ;  /* 0x000000174e067220 */ /* 0x040fe20000400000 */
[--C-:B------:R-:W-:Y:S02]  /*7bb0*/  HADD2.F32 R100, -RZ, R153.reuse.H0_H0 ;  /* 0x20000099ff647230 */ /* 0x100fe40000004100 */
[C---:B------:R-:W-:Y:S01]  /*7bc0*/  FMUL R11, R78.reuse, R26 ;  /* 0x0000001a4e0b7220 */ /* 0x040fe20000400000 */
[----:B------:R-:W-:Y:S02]  /*7bd0*/  HADD2.F32 R103, -RZ, R153.H1_H1 ;  /* 0x30000099ff677230 */ /* 0x000fe40000004100 */
[C---:B------:R-:W-:Y:S01]  /*7be0*/  FFMA R6, R81.reuse, R99, R6 ;  /* 0x0000006351067223 */ /* 0x040fe20000000006 */
[C---:B------:R-:W-:Y:S01]  /*7bf0*/  FFMA R7, R81.reuse, R98, R7 ;  /* 0x0000006251077223 */ /* 0x040fe20000000007 */
[C---:B------:R-:W-:Y:S01]  /*7c00*/  FFMA R10, R81.reuse, R101, R10 ;  /* 0x00000065510a7223 */ /* 0x040fe2000000000a */
[C---:B------:R-:W-:Y:S01]  /*7c10*/  FFMA R11, R81.reuse, R100, R11 ;  /* 0x00000064510b7223 */ /* 0x040fe2000000000b */
[----:B------:R-:W-:Y:S01]  /*7c20*/  FMUL R26, R78, R33 ;  /* 0x000000214e1a7220 */ /* 0x000fe20000400000 */
[----:B------:R-:W-:Y:S01]  /*7c30*/  F2FP.SATFINITE.E4M3.F32.PACK_AB_MERGE_C R3, R6, R3, RZ ;  /* 0x000000030603723e */ /* 0x000fe200048070ff */
[C---:B------:R-:W-:Y:S01]  /*7c40*/  FMUL R33, R78.reuse, R40 ;  /* 0x000000284e217220 */ /* 0x040fe20000400000 */
        /* <DEDUP_REMOVED lines=8> */
[C---:B------:R-:W-:Y:S01]  /*7cd0*/  FMUL R30, R78.reuse, R37 ;  /* 0x000000254e1e7220 */ /* 0x040fe20000400000 */
[C---:B------:R-:W-:Y:S01]  /*7ce0*/  FMUL R37, R78.reuse, R44 ;  /* 0x0000002c4e257220 */ /* 0x040fe20000400000 */
[C---:B------:R-:W-:Y:S01]  /*7cf0*/  FMUL R24, R78.reuse, R31 ;  /* 0x0000001f4e187220 */ /* 0x040fe20000400000 */
[----:B------:R-:W-:Y:S01]  /*7d00*/  F2FP.F16.E4M3.UNPACK_B R158, R158.H1 ;  /* 0x0000009eff9e723e */ /* 0x000fe200030006ff */
[--C-:B------:R-:W-:Y:S02]  /*7d10*/  HADD2.F32 R108, -RZ, R155.reuse.H0_H0 ;  /* 0x2000009bff6c7230 */ /* 0x100fe40000004100 */
[----:B------:R-:W-:Y:S01]  /*7d20*/  FMUL R27, R78, R34 ;  /* 0x000000224e1b7220 */ /* 0x000fe20000400000 */
[----:B------:R-:W-:Y:S02]  /*7d30*/  HADD2.F32 R111, -RZ, R155.H1_H1 ;  /* 0x3000009bff6f7230 */ /* 0x000fe40000004100 */
[C---:B------:R-:W-:Y:S01]  /*7d40*/  FFMA R24, R81.reuse, R107, R24 ;  /* 0x0000006b51187223 */ /* 0x040fe20000000018 */
[----:B------:R-:W-:Y:S01]  /*7d50*/  F2FP.F16.E4M3.UNPACK_B R159, R159.H1 ;  /* 0x0000009fff9f723e */ /* 0x000fe200030006ff */
[C---:B------:R-:W-:Y:S01]  /*7d60*/  FFMA R25, R81.reuse, R106, R25 ;  /* 0x0000006a51197223 */ /* 0x040fe20000000019 */
[C---:B------:R-:W-:Y:S01]  /*7d70*/  FFMA R26, R81.reuse, R109, R26 ;  /* 0x0000006d511a7223 */ /* 0x040fe2000000001a */
[----:B------:R-:W-:Y:S01]  /*7d80*/  F2FP.F16.E4M3.UNPACK_B R160, R160.H1 ;  /* 0x000000a0ffa0723e */ /* 0x000fe200030006ff */
[C---:B------:R-:W-:Y:S01]  /*7d90*/  FFMA R27, R81.reuse, R108, R27 ;  /* 0x0000006c511b7223 */ /* 0x040fe2000000001b */
[----:B------:R-:W-:Y:S01]  /*7da0*/  F2FP.SATFINITE.E4M3.F32.PACK_AB_MERGE_C R6, R24, R23, RZ ;  /* 0x000000171806723e */ /* 0x000fe200048070ff */
[C---:B------:R-:W-:Y:S01]  /*7db0*/  FMUL R34, R78.reuse, R41 ;  /* 0x000000294e227220 */ /* 0x040fe20000400000 */
[C---:B------:R-:W-:Y:S01]  /*7dc0*/  FMUL R41, R78.reuse, R48 ;  /* 0x000000304e297220 */ /* 0x040fe20000400000 */
[----:B------:R-:W-:Y:S01]  /*7dd0*/  FMUL R28, R78, R35 ;  /* 0x000000234e1c7220 */ /* 0x000fe20000400000 */
[----:B------:R-:W-:Y:S01]  /*7de0*/  F2FP.F16.E4M3.UNPACK_B R161, R161.H1 ;  /* 0x000000a1ffa1723e */ /* 0x000fe200030006ff */
[--C-:B------:R-:W-:Y:S01]  /*7df0*/  HADD2.F32 R112, -RZ, R156.reuse.H0_H0 ;  /* 0x2000009cff707230 */ /* 0x100fe20000004100 */
[----:B------:R-:W-:Y:S01]  /*7e00*/  F2FP.SATFINITE.E4M3.F32.PACK_AB_MERGE_C R6, R22, R21, R6 ;  /* 0x000000151606723e */ /* 0x000fe20004807006 */
[C---:B------:R-:W-:Y:S01]  /*7e10*/  FFMA R28, R81.reuse, R111, R28 ;  /* 0x0000006f511c7223 */ /* 0x040fe2000000001c */
[C---:B------:R-:W-:Y:S01]  /*7e20*/  FFMA R29, R81.reuse, R110, R29 ;  /* 0x0000006e511d7223 */ /* 0x040fe2000000001d */
[C---:B------:R-:W-:Y:S01]  /*7e30*/  FFMA R30, R81.reuse, R113, R30 ;  /* 0x00000071511e7223 */ /* 0x040fe2000000001e */
[----:B------:R-:W-:Y:S02]  /*7e40*/  HADD2.F32 R115, -RZ, R156.H1_H1 ;  /* 0x3000009cff737230 */ /* 0x000fe40000004100 */
[C---:B------:R-:W-:Y:S01]  /*7e50*/  FMUL R31, R78.reuse, R38 ;  /* 0x000000264e1f7220 */ /* 0x040fe20000400000 */
[----:B------:R-:W-:Y:S01]  /*7e60*/  F2FP.F16.E4M3.UNPACK_B R162, R162.H1 ;  /* 0x000000a2ffa2723e */ /* 0x000fe200030006ff */
[C---:B------:R-:W-:Y:S01]  /*7e70*/  FMUL R38, R78.reuse, R45 ;  /* 0x0000002d4e267220 */ /* 0x040fe20000400000 */
[C---:B------:R-:W-:Y:S01]  /*7e80*/  FMUL R45, R78.reuse, R52 ;  /* 0x000000344e2d7220 */ /* 0x040fe20000400000 */
[----:B------:R-:W-:Y:S01]  /*7e90*/  F2FP.F16.E4M3.UNPACK_B R163, R163.H1 ;  /* 0x000000a3ffa3723e */ /* 0x000fe200030006ff */
[----:B------:R-:W-:Y:S01]  /*7ea0*/  FFMA R31, R81, R112, R31 ;  /* 0x00000070511f7223 */ /* 0x000fe2000000001f */
[----:B------:R-:W-:Y:S01]  /*7eb0*/  FMUL R52, R78, R59 ;  /* 0x0000003b4e347220 */ /* 0x000fe20000400000 */
[----:B------:R-:W-:Y:S01]  /*7ec0*/  IADD3 R76, PT, PT, R76, 0x1, RZ ;  /* 0x000000014c4c7810 */ /* 0x000fe20007ffe0ff */
[C---:B------:R-:W-:Y:S01]  /*7ed0*/  FMUL R59, R78.reuse, R66 ;  /* 0x000000424e3b7220 */ /* 0x040fe20000400000 */
[----:B------:R-:W-:Y:S01]  /*7ee0*/  F2FP.SATFINITE.E4M3.F32.PACK_AB_MERGE_C R66, R13, R12, R14 ;  /* 0x0000000c0d42723e */ /* 0x000fe2000480700e */
[C---:B------:R-:W-:Y:S01]  /*7ef0*/  FMUL R32, R78.reuse, R39 ;  /* 0x000000274e207220 */ /* 0x040fe20000400000 */
[--C-:B------:R-:W-:Y:S02]  /*7f00*/  HADD2.F32 R116, -RZ, R157.reuse.H0_H0 ;  /* 0x2000009dff747230 */ /* 0x100fe40000004100 */
[C---:B------:R-:W-:Y:S01]  /*7f10*/  FMUL R35, R78.reuse, R42 ;  /* 0x0000002a4e237220 */ /* 0x040fe20000400000 */
[----:B------:R-:W-:Y:S02]  /*7f20*/  HADD2.F32 R119, -RZ, R157.H1_H1 ;  /* 0x3000009dff777230 */ /* 0x000fe40000004100 */
[C---:B------:R-:W-:Y:S01]  /*7f30*/  FFMA R32, R81.reuse, R115, R32 ;  /* 0x0000007351207223 */ /* 0x040fe20000000020 */
[----:B------:R-:W-:Y:S01]  /*7f40*/  FMUL R36, R78, R43 ;  /* 0x0000002b4e247220 */ /* 0x000fe20000400000 */
[C---:B------:R-:W-:Y:S01]  /*7f50*/  FFMA R33, R81.reuse, R114, R33 ;  /* 0x0000007251217223 */ /* 0x040fe20000000021 */
[C---:B------:R-:W-:Y:S01]  /*7f60*/  FFMA R34, R81.reuse, R117, R34 ;  /* 0x0000007551227223 */ /* 0x040fe20000000022 */
[--C-:B------:R-:W-:Y:S01]  /*7f70*/  HADD2.F32 R120, -RZ, R158.reuse.H0_H0 ;  /* 0x2000009eff787230 */ /* 0x100fe20000004100 */
[----:B------:R-:W-:Y:S01]  /*7f80*/  F2FP.SATFINITE.E4M3.F32.PACK_AB_MERGE_C R32, R32, R31, RZ ;  /* 0x0000001f2020723e */ /* 0x000fe200048070ff */
[C---:B------:R-:W-:Y:S01]  /*7f90*/  FFMA R35, R81.reuse, R116, R35 ;  /* 0x0000007451237223 */ /* 0x040fe20000000023 */
[----:B------:R-:W-:Y:S02]  /*7fa0*/  HADD2.F32 R123, -RZ, R158.H1_H1 ;  /* 0x3000009eff7b7230 */ /* 0x000fe40000004100 */
[----:B------:R-:W-:Y:S01]  /*7fb0*/  FMUL R39, R78, R46 ;  /* 0x0000002e4e277220 */ /* 0x000fe20000400000 */
[----:B------:R-:W-:Y:S01]  /*7fc0*/  F2FP.SATFINITE.E4M3.F32.PACK_AB_MERGE_C R32, R30, R29, R32 ;  /* 0x0000001d1e20723e */ /* 0x000fe20004807020 */
[C---:B------:R-:W-:Y:S01]  /*7fd0*/  FFMA R36, R81.reuse, R119, R36 ;  /* 0x0000007751247223 */ /* 0x040fe20000000024 */
[C---:B------:R-:W-:Y:S01]  /*7fe0*/  FMUL R40, R78.reuse, R47 ;  /* 0x0000002f4e287220 */ /* 0x040fe20000400000 */
[C---:B------:R-:W-:Y:S01]  /*7ff0*/  FFMA R37, R81.reuse, R118, R37 ;  /* 0x0000007651257223 */ /* 0x040fe20000000025 */
[C---:B------:R-:W-:Y:S01]  /*8000*/  FFMA R38, R81.reuse, R121, R38 ;  /* 0x0000007951267223 */ /* 0x040fe20000000026 */
[C---:B------:R-:W-:Y:S01]  /*8010*/  FMUL R42, R78.reuse, R49 ;  /* 0x000000314e2a7220 */ /* 0x040fe20000400000 */
[--C-:B------:R-:W-:Y:S02]  /*8020*/  HADD2.F32 R124, -RZ, R159.reuse.H0_H0 ;  /* 0x2000009fff7c7230 */ /* 0x100fe40000004100 */
[C---:B------:R-:W-:Y:S01]  /*8030*/  FFMA R39, R81.reuse, R120, R39 ;  /* 0x0000007851277223 */ /* 0x040fe20000000027 */
[----:B------:R-:W-:Y:S02]  /*8040*/  HADD2.F32 R127, -RZ, R159.H1_H1 ;  /* 0x3000009fff7f7230 */ /* 0x000fe40000004100 */
[C---:B------:R-:W-:Y:S01]  /*8050*/  FMUL R43, R78.reuse, R50 ;  /* 0x000000324e2b7220 */ /* 0x040fe20000400000 */
[C---:B------:R-:W-:Y:S01]  /*8060*/  FFMA R40, R81.reuse, R123, R40 ;  /* 0x0000007b51287223 */ /* 0x040fe20000000028 */
[C---:B------:R-:W-:Y:S01]  /*8070*/  FMUL R44, R78.reuse, R51 ;  /* 0x000000334e2c7220 */ /* 0x040fe20000400000 */
[C---:B------:R-:W-:Y:S01]  /*8080*/  FFMA R41, R81.reuse, R122, R41 ;  /* 0x0000007a51297223 */ /* 0x040fe20000000029 */
[C---:B------:R-:W-:Y:S01]  /*8090*/  FMUL R50, R78.reuse, R57 ;  /* 0x000000394e327220 */ /* 0x040fe20000400000 */
[C---:B------:R-:W-:Y:S01]  /*80a0*/  FMUL R57, R78.reuse, R64 ;  /* 0x000000404e397220 */ /* 0x040fe20000400000 */
[----:B------:R-:W-:Y:S01]  /*80b0*/  FFMA R42, R81, R125, R42 ;  /* 0x0000007d512a7223 */ /* 0x000fe2000000002a */
[C---:B------:R-:W-:Y:S01]  /*80c0*/  FMUL R46, R78.reuse, R53 ;  /* 0x000000354e2e7220 */ /* 0x040fe20000400000 */
[--C-:B------:R-:W-:Y:S01]  /*80d0*/  HADD2.F32 R128, -RZ, R160.reuse.H0_H0 ;  /* 0x200000a0ff807230 */ /* 0x100fe20000004100 */
[----:B------:R-:W-:Y:S01]  /*80e0*/  F2FP.SATFINITE.E4M3.F32.PACK_AB_MERGE_C R64, R5, R4, R86 ;  /* 0x000000040540723e */ /* 0x000fe20004807056 */
[C---:B------:R-:W-:Y:S01]  /*80f0*/  FMUL R51, R78.reuse, R58 ;  /* 0x0000003a4e337220 */ /* 0x040fe20000400000 */
[C---:B------:R-:W-:Y:S01]  /*8100*/  FMUL R53, R78.reuse, R60 ;  /* 0x0000003c4e357220 */ /* 0x040fe20000400000 */
[C---:B------:R-:W-:Y:S01]  /*8110*/  FFMA R43, R81.reuse, R124, R43 ;  /* 0x0000007c512b7223 */ /* 0x040fe2000000002b */
[----:B------:R-:W-:Y:S02]  /*8120*/  HADD2.F32 R131, -RZ, R160.H1_H1 ;  /* 0x300000a0ff837230 */ /* 0x000fe40000004100 */
[C---:B------:R-:W-:Y:S01]  /*8130*/  FMUL R47, R78.reuse, R54 ;  /* 0x000000364e2f7220 */ /* 0x040fe20000400000 */
[C---:B------:R-:W-:Y:S01]  /*8140*/  FMUL R58, R78.reuse, R65 ;  /* 0x000000414e3a7220 */ /* 0x040fe20000400000 */
[----:B------:R-:W-:Y:S01]  /*8150*/  FMUL R60, R78, R67 ;  /* 0x000000434e3c7220 */ /* 0x000fe20000400000 */
[----:B------:R-:W-:Y:S01]  /*8160*/  F2FP.SATFINITE.E4M3.F32.PACK_AB_MERGE_C R5, R20, R11, RZ ;  /* 0x0000000b1405723e */ /* 0x000fe200048070ff */
[----:B------:R-:W-:Y:S01]  /*8170*/  FFMA R44, R81, R127, R44 ;  /* 0x0000007f512c7223 */ /* 0x000fe2000000002c */
[C---:B------:R-:W-:Y:S01]  /*8180*/  FMUL R48, R78.reuse, R55 ;  /* 0x000000374e307220 */ /* 0x040fe20000400000 */
[----:B------:R-:W-:Y:S01]  /*8190*/  F2FP.SATFINITE.E4M3.F32.PACK_AB_MERGE_C R65, R9, R8, R138 ;  /* 0x000000080941723e */ /* 0x000fe2000480708a */
[----:B------:R-:W-:Y:S01]  /*81a0*/  FFMA R45, R81, R126, R45 ;  /* 0x0000007e512d7223 */ /* 0x000fe2000000002d */
[----:B------:R-:W-:Y:S01]  /*81b0*/  F2FP.SATFINITE.E4M3.F32.PACK_AB_MERGE_C R67, R17, R16, R18 ;  /* 0x000000101143723e */ /* 0x000fe20004807012 */
[----:B------:R-:W-:Y:S01]  /*81c0*/  FMUL R49, R78, R56 ;  /* 0x000000384e317220 */ /* 0x000fe20000400000 */
[C---:B------:R-:W-:Y:S01]  /*81d0*/  FFMA R46, R81.reuse, R129, R46 ;  /* 0x00000081512e7223 */ /* 0x040fe2000000002e */
[--C-:B------:R-:W-:Y:S02]  /*81e0*/  HADD2.F32 R132, -RZ, R161.reuse.H0_H0 ;  /* 0x200000a1ff847230 */ /* 0x100fe40000004100 */
[C---:B------:R-:W-:Y:S01]  /*81f0*/  FFMA R47, R81.reuse, R128, R47 ;  /* 0x00000080512f7223 */ /* 0x040fe2000000002f */
[----:B------:R1:W-:Y:S01]  /*8200*/  STS.128 [R172+UR49+0x6200], R64 ;  /* 0x00620040ac007988 */ /* 0x0003e20008000c31 */
[----:B------:R-:W-:Y:S01]  /*8210*/  HADD2.F32 R135, -RZ, R161.H1_H1 ;  /* 0x300000a1ff877230 */ /* 0x000fe20000004100 */
[----:B------:R-:W-:Y:S01]  /*8220*/  F2FP.SATFINITE.E4M3.F32.PACK_AB_MERGE_C R5, R10, R7, R5 ;  /* 0x000000070a05723e */ /* 0x000fe20004807005 */
[C---:B------:R-:W-:Y:S01]  /*8230*/  FFMA R48, R81.reuse, R131, R48 ;  /* 0x0000008351307223 */ /* 0x040fe20000000030 */
[----:B------:R-:W-:Y:S01]  /*8240*/  F2FP.SATFINITE.E4M3.F32.PACK_AB_MERGE_C R7, R28, R27, RZ ;  /* 0x0000001b1c07723e */ /* 0x000fe200048070ff */
        /* <DEDUP_REMOVED lines=8> */
[----:B------:R-:W-:Y:S01]  /*82d0*/  FMUL R56, R78, R63 ;  /* 0x0000003f4e387220 */ /* 0x000fe20000400000 */
[----:B------:R-:W-:Y:S01]  /*82e0*/  F2FP.SATFINITE.E4M3.F32.PACK_AB_MERGE_C R4, R2, R0, R3 ;  /* 0x000000000204723e */ /* 0x000fe20004807003 */
[C---:B------:R-:W-:Y:S01]  /*82f0*/  FFMA R53, R81.reuse, R134, R53 ;  /* 0x0000008651357223 */ /* 0x040fe20000000035 */
[----:B------:R-:W-:Y:S01]  /*8300*/  F2FP.SATFINITE.E4M3.F32.PACK_AB_MERGE_C R7, R26, R25, R7 ;  /* 0x000000191a07723e */ /* 0x000fe20004807007 */
[C---:B------:R-:W-:Y:S01]  /*8310*/  FFMA R54, R81.reuse, R137, R54 ;  /* 0x0000008951367223 */ /* 0x040fe20000000036 */
[--C-:B------:R-:W-:Y:S02]  /*8320*/  HADD2.F32 R84, -RZ, R163.reuse.H0_H0 ;  /* 0x200000a3ff547230 */ /* 0x100fe40000004100 */
[C---:B------:R-:W-:Y:S01]  /*8330*/  FFMA R55, R81.reuse, R136, R55 ;  /* 0x0000008851377223 */ /* 0x040fe20000000037 */
[----:B------:R-:W-:Y:S01]  /*8340*/  HADD2.F32 R85, -RZ, R163.H1_H1 ;  /* 0x300000a3ff557230 */ /* 0x000fe20000004100 */
[----:B------:R1:W-:Y:S01]  /*8350*/  STS.128 [R204+0x6010], R4 ;  /* 0x00601004cc007388 */ /* 0x0003e20000000c00 */
[----:B------:R-:W-:Y:S01]  /*8360*/  F2FP.SATFINITE.E4M3.F32.PACK_AB_MERGE_C R35, R36, R35, RZ ;  /* 0x000000232423723e */ /* 0x000fe200048070ff */
[C---:B------:R-:W-:Y:S01]  /*8370*/  FFMA R56, R81.reuse, R139, R56 ;  /* 0x0000008b51387223 */ /* 0x040fe20000000038 */
[----:B------:R-:W-:Y:S01]  /*8380*/  F2FP.SATFINITE.E4M3.F32.PACK_AB_MERGE_C R39, R40, R39, RZ ;  /* 0x000000272827723e */ /* 0x000fe200048070ff */
[C---:B------:R-:W-:Y:S01]  /*8390*/  FFMA R57, R81.reuse, R82, R57 ;  /* 0x0000005251397223 */ /* 0x040fe20000000039 */
[----:B------:R-:W-:Y:S01]  /*83a0*/  F2FP.SATFINITE.E4M3.F32.PACK_AB_MERGE_C R43, R44, R43, RZ ;  /* 0x0000002b2c2b723e */ /* 0x000fe200048070ff */
[C---:B------:R-:W-:Y:S01]  /*83b0*/  FFMA R58, R81.reuse, R83, R58 ;  /* 0x00000053513a7223 */ /* 0x040fe2000000003a */
[C---:B------:R-:W-:Y:S01]  /*83c0*/  FFMA R59, R81.reuse, R84, R59 ;  /* 0x00000054513b7223 */ /* 0x040fe2000000003b */
[----:B------:R-:W-:Y:S01]  /*83d0*/  F2FP.SATFINITE.E4M3.F32.PACK_AB_MERGE_C R33, R34, R33, R35 ;  /* 0x000000212221723e */ /* 0x000fe20004807023 */
        /* <DEDUP_REMOVED lines=11> */
[----:B------:R-:W-:Y:S05]  /*8490*/  F2FP.SATFINITE.E4M3.F32.PACK_AB_MERGE_C R51, R58, R57, R59 ;  /* 0x000000393a33723e */ /* 0x000fea000480703b */
        /* <DEDUP_REMOVED lines=9> */
[----:B------:R-:W-:Y:S02]  /*8530*/  UIADD3 UR8, UP0, UPT, UR52, 0x680, URZ ;  /* 0x0000068034087890 */ /* 0x000fe4000ff1e0ff */
[----:B------:R-:W-:Y:S02]  /*8540*/  UIADD3 UR5, UPT, UPT, UR41, 0x40, URZ ;  /* 0x0000004029057890 */ /* 0x000fe4000fffe0ff */
[----:B------:R-:W-:Y:S02]  /*8550*/  UIADD3 UR4, UPT, UPT, UR49, 0x6200, URZ ;  /* 0x0000620031047890 */ /* 0x000fe4000fffe0ff */
[----:B------:R-:W-:Y:S01]  /*8560*/  UIADD3.X UR9, UPT, UPT, URZ, UR53, URZ, UP0, !UPT ;  /* 0x00000035ff097290 */ /* 0x000fe200087fe4ff */
[----:B------:R-:W-:Y:S01]  /*8570*/  UMOV UR6, UR42 ;  /* 0x0000002a00067c82 */ /* 0x000fe20008000000 */
[----:B------:R-:W-:Y:S07]  /*8580*/  UMOV UR7, UR36 ;  /* 0x0000002400077c82 */ /* 0x000fee0008000000 */
[----:B------:R2:W-:Y:S01]  /*8590*/  UTMASTG.3D [UR4], [UR8] ;  /* 0x00000004080073b5 */ /* 0x0005e20008010000 */
[----:B------:R0:W-:Y:S01]  /*85a0*/  UTMACMDFLUSH ;  /* 0x00000000000079b7 */ /* 0x0001e20000000000 */
[----:B--2---:R-:W-:Y:S04]  /*85b0*/  DEPBAR.LE SB0, 0x1 ;  /* 0x000080400000791a */ /* 0x004fe80000000000 */
.L_x_113:
[----:B------:R-:W-:Y:S05]  /*85c0*/  BSYNC.RECONVERGENT B0 ;  /* 0x0000000000007941 */ /* 0x000fea0003800200 */
.L_x_112:
[----:B------:R-:W-:Y:S01]  /*85d0*/  BAR.SYNC.DEFER_BLOCKING 0x1, 0x80 ;  /* 0x0042000000007b1d */ /* 0x000fe20000010000 */
[----:B------:R-:W-:Y:S01]  /*85e0*/  ISETP.NE.AND P2, PT, R194, RZ, PT ;  /* 0x000000ffc200720c */ /* 0x000fe20003f45270 */
[----:B------:R-:W-:Y:S01]  /*85f0*/  IMAD.IADD R20, R75, 0x1, R147 ;  /* 0x000000014b147824 */ /* 0x000fe200078e0293 */
[----:B------:R-:W-:Y:S01]  /*8600*/  ISETP.NE.AND P0, PT, R195, 0x2, PT ;  /* 0x00000002c300780c */ /* 0x000fe20003f05270 */
[----:B------:R-:W-:Y:S01]  /*8610*/  IMAD.IADD R21, R77, 0x1, R170 ;  /* 0x000000014d157824 */ /* 0x000fe200078e02aa */
[----:B------:R-:W-:Y:S02]  /*8620*/  ISETP.NE.AND P1, PT, R76, 0x4, PT ;  /* 0x000000044c00780c */ /* 0x000fe40003f25270 */
[----:B------:R-:W-:Y:S02]  /*8630*/  SEL R3, RZ, 0x1, P0 ;  /* 0x00000001ff037807 */ /* 0x000fe40000000000 */
[----:B------:R-:W-:Y:S02]  /*8640*/  SEL R0, RZ, 0x1, P1 ;  /* 0x00000001ff007807 */ /* 0x000fe40000800000 */
[----:B------:R-:W-:Y:S02]  /*8650*/  LOP3.LUT R182, R182, R3, RZ, 0x3c, !PT ;  /* 0x00000003b6b67212 */ /* 0x000fe400078e3cff */
[----:B------:R-:W-:Y:S02]  /*8660*/  LOP3.LUT R183, R183, R0, RZ, 0x3c, !PT ;  /* 0x00000000b7b77212 */ /* 0x000fe400078e3cff */
[----:B------:R-:W-:Y:S02]  /*8670*/  @P2 R2UR UR36, R179 ;  /* 0x00000000b32422ca */ /* 0x000fe400000e0000 */
[----:B------:R-:W-:Y:S02]  /*8680*/  SEL R195, R195, RZ, P0 ;  /* 0x000000ffc3c37207 */ /* 0x000fe40000000000 */
[----:B------:R-:W-:Y:S01]  /*8690*/  SEL R76, R76, RZ, P1 ;  /* 0x000000ff4c4c7207 */ /* 0x000fe20000800000 */
[----:B------:R-:W-:Y:S10]  /*86a0*/  @P2 BRA `(.L_x_114) ;  /* 0xffffffc400bc2947 */ /* 0x000ff4000383ffff */
[----:B------:R-:W-:Y:S05]  /*86b0*/  EXIT ;  /* 0x000000000000794d */ /* 0x000fea0003800000 */
.L_x_20:
[----:B--2---:R2:W1:Y:S02]  /*86c0*/  SYNCS.PHASECHK.TRANS64.TRYWAIT P0, [R3+URZ+0x160], R2 ;  /* 0x00016002030075a7 */ /* 0x00446400080011ff */
[----:B-1----:R-:W-:Y:S05]  /*86d0*/  @!P0 NANOSLEEP.SYNCS 0x989680 ;  /* 0x009896800000895d */ /* 0x002fea0003900000 */
[----:B------:R-:W1:Y:S02]  /*86e0*/  @!P0 SYNCS.PHASECHK.TRANS64 P0, [R3+URZ+0x160], R2 ;  /* 0x00016002030085a7 */ /* 0x000e6400080010ff */
[----:B-1----:R-:W-:Y:S05]  /*86f0*/  @!P0 BRA `(.L_x_20) ;  /* 0xfffffffc00f08947 */ /* 0x002fea000383ffff */
[----:B------:R-:W-:Y:S05]  /*8700*/  BRA `(.L_x_115) ;  /* 0xffffff8c00f07947 */ /* 0x000fea000383ffff */
.L_x_23:
[----:B-1----:R-:W-:-:S07]  /*8710*/  MOV R2, UR33 ;  /* 0x0000002100027c02 */ /* 0x002fce0008000f00 */
.L_x_116:
[----:B-1----:R1:W2:Y:S02]  /*8720*/  SYNCS.PHASECHK.TRANS64.TRYWAIT P0, [R2+URZ+0x60], R5 ;  /* 0x00006005020075a7 */ /* 0x0022a400080011ff */
[----:B--2---:R-:W-:Y:S05]  /*8730*/  @!P0 NANOSLEEP.SYNCS 0x989680 ;  /* 0x009896800000895d */ /* 0x004fea0003900000 */
[----:B------:R-:W2:Y:S02]  /*8740*/  @!P0 SYNCS.PHASECHK.TRANS64 P0, [R2+URZ+0x60], R5 ;  /* 0x00006005020085a7 */ /* 0x000ea400080010ff */
[----:B--2---:R-:W-:Y:S05]  /*8750*/  @!P0 BRA `(.L_x_116) ;  /* 0xfffffffc00f08947 */ /* 0x004fea000383ffff */
[----:B------:R-:W-:Y:S05]  /*8760*/  BRA `(.L_x_22) ;  /* 0xffffff9000407947 */ /* 0x000fea000383ffff */
.L_x_29:
[----:B-1----:R-:W-:-:S07]  /*8770*/  MOV R2, UR17 ;  /* 0x0000001100027c02 */ /* 0x002fce0008000f00 */
.L_x_117:
[----:B-1----:R1:W2:Y:S02]  /*8780*/  SYNCS.PHASECHK.TRANS64.TRYWAIT P0, [R2+URZ+0x60], R5 ;  /* 0x00006005020075a7 */ /* 0x0022a400080011ff */
[----:B--2---:R-:W-:Y:S05]  /*8790*/  @!P0 NANOSLEEP.SYNCS 0x989680 ;  /* 0x009896800000895d */ /* 0x004fea0003900000 */
[----:B------:R-:W2:Y:S02]  /*87a0*/  @!P0 SYNCS.PHASECHK.TRANS64 P0, [R2+URZ+0x60], R5 ;  /* 0x00006005020085a7 */ /* 0x000ea400080010ff */
[----:B--2---:R-:W-:Y:S05]  /*87b0*/  @!P0 BRA `(.L_x_117) ;  /* 0xfffffffc00f08947 */ /* 0x004fea000383ffff */
[----:B------:R-:W-:Y:S05]  /*87c0*/  BRA `(.L_x_28) ;  /* 0xffffff9000e47947 */ /* 0x000fea000383ffff */
.L_x_33:
[----:B-1----:R1:W2:Y:S02]  /*87d0*/  SYNCS.PHASECHK.TRANS64.TRYWAIT P0, [R2+URZ+0xf0], R3 ;  /* 0x0000f003020075a7 */ /* 0x0022a400080011ff */
[----:B--2---:R-:W-:Y:S05]  /*87e0*/  @!P0 NANOSLEEP.SYNCS 0x989680 ;  /* 0x009896800000895d */ /* 0x004fea0003900000 */
[----:B------:R-:W2:Y:S02]  /*87f0*/  @!P0 SYNCS.PHASECHK.TRANS64 P0, [R2+URZ+0xf0], R3 ;  /* 0x0000f003020085a7 */ /* 0x000ea400080010ff */
[----:B--2---:R-:W-:Y:S05]  /*8800*/  @!P0 BRA `(.L_x_33) ;  /* 0xfffffffc00f08947 */ /* 0x004fea000383ffff */
[----:B------:R-:W-:Y:S05]  /*8810*/  BRA `(.L_x_118) ;  /* 0xffffff9400707947 */ /* 0x000fea000383ffff */
.L_x_37:
[----:B----4-:R-:W-:-:S07]  /*8820*/  MOV R0, UR5 ;  /* 0x0000000500007c02 */ /* 0x010fce0008000f00 */
.L_x_119:
[----:B-1----:R1:W2:Y:S02]  /*8830*/  SYNCS.PHASECHK.TRANS64.TRYWAIT P0, [R0+URZ], R3 ;  /* 0x00000003000075a7 */ /* 0x0022a400080011ff */
[----:B--2---:R-:W-:Y:S05]  /*8840*/  @!P0 NANOSLEEP.SYNCS 0x989680 ;  /* 0x009896800000895d */ /* 0x004fea0003900000 */
[----:B------:R-:W2:Y:S02]  /*8850*/  @!P0 SYNCS.PHASECHK.TRANS64 P0, [R0+URZ], R3 ;  /* 0x00000003000085a7 */ /* 0x000ea400080010ff */
[----:B--2---:R-:W-:Y:S05]  /*8860*/  @!P0 BRA `(.L_x_119) ;  /* 0xfffffffc00f08947 */ /* 0x004fea000383ffff */
[----:B------:R-:W-:Y:S05]  /*8870*/  BRA `(.L_x_120) ;  /* 0xffffff9800e07947 */ /* 0x000fea000383ffff */
.L_x_38:
[----:B----4-:R-:W-:-:S07]  /*8880*/  MOV R0, UR5 ;  /* 0x0000000500007c02 */ /* 0x010fce0008000f00 */
.L_x_121:
[----:B-1----:R1:W2:Y:S02]  /*8890*/  SYNCS.PHASECHK.TRANS64.TRYWAIT P0, [R0+URZ], R3 ;  /* 0x00000003000075a7 */ /* 0x0022a400080011ff */
[----:B--2---:R-:W-:Y:S05]  /*88a0*/  @!P0 NANOSLEEP.SYNCS 0x989680 ;  /* 0x009896800000895d */ /* 0x004fea0003900000 */
[----:B------:R-:W2:Y:S02]  /*88b0*/  @!P0 SYNCS.PHASECHK.TRANS64 P0, [R0+URZ], R3 ;  /* 0x00000003000085a7 */ /* 0x000ea400080010ff */
[----:B--2---:R-:W-:Y:S05]  /*88c0*/  @!P0 BRA `(.L_x_121) ;  /* 0xfffffffc00f08947 */ /* 0x004fea000383ffff */
[----:B------:R-:W-:Y:S05]  /*88d0*/  BRA `(.L_x_122) ;  /* 0xffffff9800ec7947 */ /* 0x000fea000383ffff */
.L_x_39:
[----:B----4-:R-:W-:-:S07]  /*88e0*/  MOV R0, UR5 ;  /* 0x0000000500007c02 */ /* 0x010fce0008000f00 */
.L_x_123:
[----:B-1----:R1:W2:Y:S02]  /*88f0*/  SYNCS.PHASECHK.TRANS64.TRYWAIT P0, [R0+URZ], R3 ;  /* 0x00000003000075a7 */ /* 0x0022a400080011ff */
[----:B--2---:R-:W-:Y:S05]  /*8900*/  @!P0 NANOSLEEP.SYNCS 0x989680 ;  /* 0x009896800000895d */ /* 0x004fea0003900000 */
[----:B------:R-:W2:Y:S02]  /*8910*/  @!P0 SYNCS.PHASECHK.TRANS64 P0, [R0+URZ], R3 ;  /* 0x00000003000085a7 */ /* 0x000ea400080010ff */
[----:B--2---:R-:W-:Y:S05]  /*8920*/  @!P0 BRA `(.L_x_123) ;  /* 0xfffffffc00f08947 */ /* 0x004fea000383ffff */
[----:B------:R-:W-:Y:S05]  /*8930*/  BRA `(.L_x_124) ;  /* 0xffffff9800f87947 */ /* 0x000fea000383ffff */
.L_x_40:
[----:B----4-:R-:W-:-:S07]  /*8940*/  MOV R0, UR5 ;  /* 0x0000000500007c02 */ /* 0x010fce0008000f00 */
.L_x_125:
[----:B-1----:R1:W2:Y:S02]  /*8950*/  SYNCS.PHASECHK.TRANS64.TRYWAIT P0, [R0+URZ], R3 ;  /* 0x00000003000075a7 */ /* 0x0022a400080011ff */
[----:B--2---:R-:W-:Y:S05]  /*8960*/  @!P0 NANOSLEEP.SYNCS 0x989680 ;  /* 0x009896800000895d */ /* 0x004fea0003900000 */
[----:B------:R-:W2:Y:S02]  /*8970*/  @!P0 SYNCS.PHASECHK.TRANS64 P0, [R0+URZ], R3 ;  /* 0x00000003000085a7 */ /* 0x000ea400080010ff */
[----:B--2---:R-:W-:Y:S05]  /*8980*/  @!P0 BRA `(.L_x_125) ;  /* 0xfffffffc00f08947 */ /* 0x004fea000383ffff */
[----:B------:R-:W-:Y:S05]  /*8990*/  BRA `(.L_x_126) ;  /* 0xffffff9c00047947 */ /* 0x000fea000383ffff */
.L_x_41:
[----:B----4-:R-:W-:-:S07]  /*89a0*/  MOV R0, UR5 ;  /* 0x0000000500007c02 */ /* 0x010fce0008000f00 */
.L_x_127:
[----:B-1----:R1:W2:Y:S02]  /*89b0*/  SYNCS.PHASECHK.TRANS64.TRYWAIT P0, [R0+URZ], R3 ;  /* 0x00000003000075a7 */ /* 0x0022a400080011ff */
[----:B--2---:R-:W-:Y:S05]  /*89c0*/  @!P0 NANOSLEEP.SYNCS 0x989680 ;  /* 0x009896800000895d */ /* 0x004fea0003900000 */
[----:B------:R-:W2:Y:S02]  /*89d0*/  @!P0 SYNCS.PHASECHK.TRANS64 P0, [R0+URZ], R3 ;  /* 0x00000003000085a7 */ /* 0x000ea400080010ff */
[----:B--2---:R-:W-:Y:S05]  /*89e0*/  @!P0 BRA `(.L_x_127) ;  /* 0xfffffffc00f08947 */ /* 0x004fea000383ffff */
[----:B------:R-:W-:Y:S05]  /*89f0*/  BRA `(.L_x_128) ;  /* 0xffffff9c00107947 */ /* 0x000fea000383ffff */
.L_x_42:
[----:B----4-:R-:W-:-:S07]  /*8a00*/  MOV R0, UR5 ;  /* 0x0000000500007c02 */ /* 0x010fce0008000f00 */
.L_x_129:
[----:B-1----:R1:W2:Y:S02]  /*8a10*/  SYNCS.PHASECHK.TRANS64.TRYWAIT P0, [R0+URZ], R3 ;  /* 0x00000003000075a7 */ /* 0x0022a400080011ff */
[----:B--2---:R-:W-:Y:S05]  /*8a20*/  @!P0 NANOSLEEP.SYNCS 0x989680 ;  /* 0x009896800000895d */ /* 0x004fea0003900000 */
[----:B------:R-:W2:Y:S02]  /*8a30*/  @!P0 SYNCS.PHASECHK.TRANS64 P0, [R0+URZ], R3 ;  /* 0x00000003000085a7 */ /* 0x000ea400080010ff */
[----:B--2---:R-:W-:Y:S05]  /*8a40*/  @!P0 BRA `(.L_x_129) ;  /* 0xfffffffc00f08947 */ /* 0x004fea000383ffff */
[----:B------:R-:W-:Y:S05]  /*8a50*/  BRA `(.L_x_130) ;  /* 0xffffff9c001c7947 */ /* 0x000fea000383ffff */
.L_x_43:
[----:B----4-:R-:W-:-:S07]  /*8a60*/  MOV R0, UR5 ;  /* 0x0000000500007c02 */ /* 0x010fce0008000f00 */
.L_x_131:
[----:B-1----:R1:W2:Y:S02]  /*8a70*/  SYNCS.PHASECHK.TRANS64.TRYWAIT P0, [R0+URZ], R3 ;  /* 0x00000003000075a7 */ /* 0x0022a400080011ff */
[----:B--2---:R-:W-:Y:S05]  /*8a80*/  @!P0 NANOSLEEP.SYNCS 0x989680 ;  /* 0x009896800000895d */ /* 0x004fea0003900000 */
[----:B------:R-:W2:Y:S02]  /*8a90*/  @!P0 SYNCS.PHASECHK.TRANS64 P0, [R0+URZ], R3 ;  /* 0x00000003000085a7 */ /* 0x000ea400080010ff */
[----:B--2---:R-:W-:Y:S05]  /*8aa0*/  @!P0 BRA `(.L_x_131) ;  /* 0xfffffffc00f08947 */ /* 0x004fea000383ffff */
[----:B------:R-:W-:Y:S05]  /*8ab0*/  BRA `(.L_x_132) ;  /* 0xffffff9c00287947 */ /* 0x000fea000383ffff */
.L_x_44:
[----:B----4-:R-:W-:-:S07]  /*8ac0*/  MOV R0, UR5 ;  /* 0x0000000500007c02 */ /* 0x010fce0008000f00 */
.L_x_133:
[----:B-1----:R1:W2:Y:S02]  /*8ad0*/  SYNCS.PHASECHK.TRANS64.TRYWAIT P0, [R0+URZ], R3 ;  /* 0x00000003000075a7 */ /* 0x0022a400080011ff */
[----:B--2---:R-:W-:Y:S05]  /*8ae0*/  @!P0 NANOSLEEP.SYNCS 0x989680 ;  /* 0x009896800000895d */ /* 0x004fea0003900000 */
[----:B------:R-:W2:Y:S02]  /*8af0*/  @!P0 SYNCS.PHASECHK.TRANS64 P0, [R0+URZ], R3 ;  /* 0x00000003000085a7 */ /* 0x000ea400080010ff */
[----:B--2---:R-:W-:Y:S05]  /*8b00*/  @!P0 BRA `(.L_x_133) ;  /* 0xfffffffc00f08947 */ /* 0x004fea000383ffff */
[----:B------:R-:W-:Y:S05]  /*8b10*/  BRA `(.L_x_134) ;  /* 0xffffff9c00347947 */ /* 0x000fea000383ffff */
.L_x_45:
[----:B----4-:R-:W-:-:S07]  /*8b20*/  MOV R0, UR5 ;  /* 0x0000000500007c02 */ /* 0x010fce0008000f00 */
.L_x_135:
[----:B-1----:R1:W2:Y:S02]  /*8b30*/  SYNCS.PHASECHK.TRANS64.TRYWAIT P0, [R0+URZ], R3 ;  /* 0x00000003000075a7 */ /* 0x0022a400080011ff */
[----:B--2---:R-:W-:Y:S05]  /*8b40*/  @!P0 NANOSLEEP.SYNCS 0x989680 ;  /* 0x009896800000895d */ /* 0x004fea0003900000 */
[----:B------:R-:W2:Y:S02]  /*8b50*/  @!P0 SYNCS.PHASECHK.TRANS64 P0, [R0+URZ], R3 ;  /* 0x00000003000085a7 */ /* 0x000ea400080010ff */
[----:B--2---:R-:W-:Y:S05]  /*8b60*/  @!P0 BRA `(.L_x_135) ;  /* 0xfffffffc00f08947 */ /* 0x004fea000383ffff */
[----:B------:R-:W-:Y:S05]  /*8b70*/  BRA `(.L_x_136) ;  /* 0xffffff9c00407947 */ /* 0x000fea000383ffff */
.L_x_46:
[----:B----4-:R-:W-:-:S07]  /*8b80*/  MOV R0, UR5 ;  /* 0x0000000500007c02 */ /* 0x010fce0008000f00 */
.L_x_137:
[----:B-1----:R1:W2:Y:S02]  /*8b90*/  SYNCS.PHASECHK.TRANS64.TRYWAIT P0, [R0+URZ], R3 ;  /* 0x00000003000075a7 */ /* 0x0022a400080011ff */
[----:B--2---:R-:W-:Y:S05]  /*8ba0*/  @!P0 NANOSLEEP.SYNCS 0x989680 ;  /* 0x009896800000895d */ /* 0x004fea0003900000 */
[----:B------:R-:W2:Y:S02]  /*8bb0*/  @!P0 SYNCS.PHASECHK.TRANS64 P0, [R0+URZ], R3 ;  /* 0x00000003000085a7 */ /* 0x000ea400080010ff */
[----:B--2---:R-:W-:Y:S05]  /*8bc0*/  @!P0 BRA `(.L_x_137) ;  /* 0xfffffffc00f08947 */ /* 0x004fea000383ffff */
[----:B------:R-:W-:Y:S05]  /*8bd0*/  BRA `(.L_x_138) ;  /* 0xffffff9c004c7947 */ /* 0x000fea000383ffff */
.L_x_47:
[----:B----4-:R-:W-:-:S07]  /*8be0*/  MOV R0, UR5 ;  /* 0x0000000500007c02 */ /* 0x010fce0008000f00 */
.L_x_139:
[----:B-1----:R1:W2:Y:S02]  /*8bf0*/  SYNCS.PHASECHK.TRANS64.TRYWAIT P0, [R0+URZ], R3 ;  /* 0x00000003000075a7 */ /* 0x0022a400080011ff */
[----:B--2---:R-:W-:Y:S05]  /*8c00*/  @!P0 NANOSLEEP.SYNCS 0x989680 ;  /* 0x009896800000895d */ /* 0x004fea0003900000 */
[----:B------:R-:W2:Y:S02]  /*8c10*/  @!P0 SYNCS.PHASECHK.TRANS64 P0, [R0+URZ], R3 ;  /* 0x00000003000085a7 */ /* 0x000ea400080010ff */
[----:B--2---:R-:W-:Y:S05]  /*8c20*/  @!P0 BRA `(.L_x_139) ;  /* 0xfffffffc00f08947 */ /* 0x004fea000383ffff */
[----:B------:R-:W-:Y:S05]  /*8c30*/  BRA `(.L_x_140) ;  /* 0xffffff9c00587947 */ /* 0x000fea000383ffff */
.L_x_50:
[----:B-1----:R1:W2:Y:S02]  /*8c40*/  SYNCS.PHASECHK.TRANS64.TRYWAIT P0, [R0+URZ+0x150], R5 ;  /* 0x00015005000075a7 */ /* 0x0022a400080011ff */
[----:B--2---:R-:W-:Y:S05]  /*8c50*/  @!P0 NANOSLEEP.SYNCS 0x989680 ;  /* 0x009896800000895d */ /* 0x004fea0003900000 */
[----:B------:R-:W2:Y:S02]  /*8c60*/  @!P0 SYNCS.PHASECHK.TRANS64 P0, [R0+URZ+0x150], R5 ;  /* 0x00015005000085a7 */ /* 0x000ea400080010ff */
[----:B--2---:R-:W-:Y:S05]  /*8c70*/  @!P0 BRA `(.L_x_50) ;  /* 0xfffffffc00f08947 */ /* 0x004fea000383ffff */
[----:B------:R-:W-:Y:S05]  /*8c80*/  BRA `(.L_x_141) ;  /* 0xffffff9c00b47947 */ /* 0x000fea000383ffff */
.L_x_51:
[----:B------:R-:W-:-:S07]  /*8c90*/  MOV R0, UR5 ;  /* 0x0000000500007c02 */ /* 0x000fce0008000f00 */
.L_x_142:
[----:B-1----:R1:W2:Y:S02]  /*8ca0*/  SYNCS.PHASECHK.TRANS64.TRYWAIT P0, [R0+URZ+0x100], R5 ;  /* 0x00010005000075a7 */ /* 0x0022a400080011ff */
[----:B--2---:R-:W-:Y:S05]  /*8cb0*/  @!P0 NANOSLEEP.SYNCS 0x989680 ;  /* 0x009896800000895d */ /* 0x004fea0003900000 */
[----:B------:R-:W2:Y:S02]  /*8cc0*/  @!P0 SYNCS.PHASECHK.TRANS64 P0, [R0+URZ+0x100], R5 ;  /* 0x00010005000085a7 */ /* 0x000ea400080010ff */
[----:B--2---:R-:W-:Y:S05]  /*8cd0*/  @!P0 BRA `(.L_x_142) ;  /* 0xfffffffc00f08947 */ /* 0x004fea000383ffff */
[----:B------:R-:W-:Y:S05]  /*8ce0*/  BRA `(.L_x_143) ;  /* 0xffffff9c00c47947 */ /* 0x000fea000383ffff */
.L_x_52:
[----:B-1----:R1:W2:Y:S02]  /*8cf0*/  SYNCS.PHASECHK.TRANS64.TRYWAIT P1, [R0+URZ+0xf0], R5 ;  /* 0x0000f005000075a7 */ /* 0x0022a400080211ff */
[----:B--2---:R-:W-:Y:S05]  /*8d00*/  @!P1 NANOSLEEP.SYNCS 0x989680 ;  /* 0x009896800000995d */ /* 0x004fea0003900000 */
[----:B------:R-:W2:Y:S02]  /*8d10*/  @!P1 SYNCS.PHASECHK.TRANS64 P1, [R0+URZ+0xf0], R5 ;  /* 0x0000f005000095a7 */ /* 0x000ea400080210ff */
[----:B--2---:R-:W-:Y:S05]  /*8d20*/  @!P1 BRA `(.L_x_52) ;  /* 0xfffffffc00f09947 */ /* 0x004fea000383ffff */
[----:B------:R-:W-:Y:S05]  /*8d30*/  BRA `(.L_x_144) ;  /* 0xffffff9c00f47947 */ /* 0x000fea000383ffff */
.L_x_55:
[----:B------:R-:W-:-:S07]  /*8d40*/  MOV R0, UR5 ;  /* 0x0000000500007c02 */ /* 0x000fce0008000f00 */
.L_x_145:
[----:B-1----:R1:W2:Y:S02]  /*8d50*/  SYNCS.PHASECHK.TRANS64.TRYWAIT P0, [R0+URZ+0x100], R3 ;  /* 0x00010003000075a7 */ /* 0x0022a400080011ff */
[----:B--2---:R-:W-:Y:S05]  /*8d60*/  @!P0 NANOSLEEP.SYNCS 0x989680 ;  /* 0x009896800000895d */ /* 0x004fea0003900000 */
[----:B------:R-:W2:Y:S02]  /*8d70*/  @!P0 SYNCS.PHASECHK.TRANS64 P0, [R0+URZ+0x100], R3 ;  /* 0x00010003000085a7 */ /* 0x000ea400080010ff */
[----:B--2---:R-:W-:Y:S05]  /*8d80*/  @!P0 BRA `(.L_x_145) ;  /* 0xfffffffc00f08947 */ /* 0x004fea000383ffff */
[----:B------:R-:W-:Y:S05]  /*8d90*/  BRA `(.L_x_54) ;  /* 0xffffffa000487947 */ /* 0x000fea000383ffff */
.L_x_62:
[----:B-1----:R1:W2:Y:S02]  /*8da0*/  SYNCS.PHASECHK.TRANS64.TRYWAIT P1, [R0+URZ+0xf0], R5 ;  /* 0x0000f005000075a7 */ /* 0x0022a400080211ff */
[----:B--2---:R-:W-:Y:S05]  /*8db0*/  @!P1 NANOSLEEP.SYNCS 0x989680 ;  /* 0x009896800000995d */ /* 0x004fea0003900000 */
[----:B------:R-:W2:Y:S02]  /*8dc0*/  @!P1 SYNCS.PHASECHK.TRANS64 P1, [R0+URZ+0xf0], R5 ;  /* 0x0000f005000095a7 */ /* 0x000ea400080210ff */
[----:B--2---:R-:W-:Y:S05]  /*8dd0*/  @!P1 BRA `(.L_x_62) ;  /* 0xfffffffc00f09947 */ /* 0x004fea000383ffff */
[----:B------:R-:W-:Y:S05]  /*8de0*/  BRA `(.L_x_146) ;  /* 0xffffffa400a87947 */ /* 0x000fea000383ffff */
.L_x_63:
[----:B------:R-:W-:-:S07]  /*8df0*/  MOV R3, UR8 ;  /* 0x0000000800037c02 */ /* 0x000fce0008000f00 */
.L_x_147:
[----:B-1----:R1:W2:Y:S02]  /*8e00*/  SYNCS.PHASECHK.TRANS64.TRYWAIT P0, [R3+URZ+0x130], R0 ;  /* 0x00013000030075a7 */ /* 0x0022a400080011ff */
[----:B--2---:R-:W-:Y:S05]  /*8e10*/  @!P0 NANOSLEEP.SYNCS 0x989680 ;  /* 0x009896800000895d */ /* 0x004fea0003900000 */
[----:B------:R-:W2:Y:S02]  /*8e20*/  @!P0 SYNCS.PHASECHK.TRANS64 P0, [R3+URZ+0x130], R0 ;  /* 0x00013000030085a7 */ /* 0x000ea400080010ff */
[----:B--2---:R-:W-:Y:S05]  /*8e30*/  @!P0 BRA `(.L_x_147) ;  /* 0xfffffffc00f08947 */ /* 0x004fea000383ffff */
[----:B------:R-:W-:Y:S05]  /*8e40*/  BRA `(.L_x_148) ;  /* 0xffffffa400e07947 */ /* 0x000fea000383ffff */
.L_x_66:
[----:B------:R-:W-:Y:S07]  /*8e50*/  MOV R0, UR7 ;  /* 0x0000000700007c02 */ /* 0x000fee0008000f00 */
.L_x_149:
[----:B-1----:R1:W2:Y:S02]  /*8e60*/  SYNCS.PHASECHK.TRANS64.TRYWAIT P0, [R0+URZ], R3 ;  /* 0x00000003000075a7 */ /* 0x0022a400080011ff */
[----:B--2---:R-:W-:Y:S05]  /*8e70*/  @!P0 NANOSLEEP.SYNCS 0x989680 ;  /* 0x009896800000895d */ /* 0x004fea0003900000 */
[----:B------:R-:W2:Y:S02]  /*8e80*/  @!P0 SYNCS.PHASECHK.TRANS64 P0, [R0+URZ], R3 ;  /* 0x00000003000085a7 */ /* 0x000ea400080010ff */
[----:B--2---:R-:W-:Y:S05]  /*8e90*/  @!P0 BRA `(.L_x_149) ;  /* 0xfffffffc00f08947 */ /* 0x004fea000383ffff */
[----:B------:R-:W-:Y:S05]  /*8ea0*/  BRA `(.L_x_65) ;  /* 0xffffffa400fc7947 */ /* 0x000fea000383ffff */
.L_x_69:
[----:B------:R-:W-:-:S07]  /*8eb0*/  MOV R0, UR5 ;  /* 0x0000000500007c02 */ /* 0x000fce0008000f00 */
.L_x_150:
[----:B--2---:R2:W3:Y:S02]  /*8ec0*/  SYNCS.PHASECHK.TRANS64.TRYWAIT P0, [R0+URZ], R3 ;  /* 0x00000003000075a7 */ /* 0x0044e400080011ff */
[----:B---3--:R-:W-:Y:S05]  /*8ed0*/  @!P0 NANOSLEEP.SYNCS 0x989680 ;  /* 0x009896800000895d */ /* 0x008fea0003900000 */
[----:B------:R-:W3:Y:S02]  /*8ee0*/  @!P0 SYNCS.PHASECHK.TRANS64 P0, [R0+URZ], R3 ;  /* 0x00000003000085a7 */ /* 0x000ee400080010ff */
[----:B---3--:R-:W-:Y:S05]  /*8ef0*/  @!P0 BRA `(.L_x_150) ;  /* 0xfffffffc00f08947 */ /* 0x008fea000383ffff */
[----:B------:R-:W-:Y:S05]  /*8f00*/  BRA `(.L_x_151) ;  /* 0xffffffa800b07947 */ /* 0x000fea000383ffff */
.L_x_70:
[----:B------:R-:W-:-:S07]  /*8f10*/  MOV R0, UR5 ;  /* 0x0000000500007c02 */ /* 0x000fce0008000f00 */
.L_x_152:
[----:B-1----:R1:W2:Y:S02]  /*8f20*/  SYNCS.PHASECHK.TRANS64.TRYWAIT P0, [R0+URZ], R3 ;  /* 0x00000003000075a7 */ /* 0x0022a400080011ff */
[----:B--2---:R-:W-:Y:S05]  /*8f30*/  @!P0 NANOSLEEP.SYNCS 0x989680 ;  /* 0x009896800000895d */ /* 0x004fea0003900000 */
[----:B------:R-:W2:Y:S02]  /*8f40*/  @!P0 SYNCS.PHASECHK.TRANS64 P0, [R0+URZ], R3 ;  /* 0x00000003000085a7 */ /* 0x000ea400080010ff */
[----:B--2---:R-:W-:Y:S05]  /*8f50*/  @!P0 BRA `(.L_x_152) ;  /* 0xfffffffc00f08947 */ /* 0x004fea000383ffff */
[----:B------:R-:W-:Y:S05]  /*8f60*/  BRA `(.L_x_153) ;  /* 0xffffffa800bc7947 */ /* 0x000fea000383ffff */
.L_x_71:
[----:B------:R-:W-:-:S07]  /*8f70*/  MOV R0, UR5 ;  /* 0x0000000500007c02 */ /* 0x000fce0008000f00 */
.L_x_154:
[----:B-1----:R1:W2:Y:S02]  /*8f80*/  SYNCS.PHASECHK.TRANS64.TRYWAIT P0, [R0+URZ], R3 ;  /* 0x00000003000075a7 */ /* 0x0022a400080011ff */
[----:B--2---:R-:W-:Y:S05]  /*8f90*/  @!P0 NANOSLEEP.SYNCS 0x989680 ;  /* 0x009896800000895d */ /* 0x004fea0003900000 */
[----:B------:R-:W2:Y:S02]  /*8fa0*/  @!P0 SYNCS.PHASECHK.TRANS64 P0, [R0+URZ], R3 ;  /* 0x00000003000085a7 */ /* 0x000ea400080010ff */
[----:B--2---:R-:W-:Y:S05]  /*8fb0*/  @!P0 BRA `(.L_x_154) ;  /* 0xfffffffc00f08947 */ /* 0x004fea000383ffff */
[----:B------:R-:W-:Y:S05]  /*8fc0*/  BRA `(.L_x_155) ;  /* 0xffffffa800c87947 */ /* 0x000fea000383ffff */
.L_x_72:
[----:B------:R-:W-:-:S07]  /*8fd0*/  MOV R0, UR7 ;  /* 0x0000000700007c02 */ /* 0x000fce0008000f00 */
.L_x_156:
[----:B-1----:R1:W2:Y:S02]  /*8fe0*/  SYNCS.PHASECHK.TRANS64.TRYWAIT P0, [R0+URZ], R3 ;  /* 0x00000003000075a7 */ /* 0x0022a400080011ff */
[----:B--2---:R-:W-:Y:S05]  /*8ff0*/  @!P0 NANOSLEEP.SYNCS 0x989680 ;  /* 0x009896800000895d */ /* 0x004fea0003900000 */
[----:B------:R-:W2:Y:S02]  /*9000*/  @!P0 SYNCS.PHASECHK.TRANS64 P0, [R0+URZ], R3 ;  /* 0x00000003000085a7 */ /* 0x000ea400080010ff */
[----:B--2---:R-:W-:Y:S05]  /*9010*/  @!P0 BRA `(.L_x_156) ;  /* 0xfffffffc00f08947 */ /* 0x004fea000383ffff */
[----:B------:R-:W-:Y:S05]  /*9020*/  BRA `(.L_x_157) ;  /* 0xffffffa800d47947 */ /* 0x000fea000383ffff */
.L_x_77:
[----:B--2---:R2:W3:Y:S02]  /*9030*/  SYNCS.PHASECHK.TRANS64.TRYWAIT P0, [R0+URZ+0xf0], R3 ;  /* 0x0000f003000075a7 */ /* 0x0044e400080011ff */
[----:B---3--:R-:W-:Y:S05]  /*9040*/  @!P0 NANOSLEEP.SYNCS 0x989680 ;  /* 0x009896800000895d */ /* 0x008fea0003900000 */
[----:B------:R-:W3:Y:S02]  /*9050*/  @!P0 SYNCS.PHASECHK.TRANS64 P0, [R0+URZ+0xf0], R3 ;  /* 0x0000f003000085a7 */ /* 0x000ee400080010ff */
[----:B---3--:R-:W-:Y:S05]  /*9060*/  @!P0 BRA `(.L_x_77) ;  /* 0xfffffffc00f08947 */ /* 0x008fea000383ffff */
[----:B------:R-:W-:Y:S05]  /*9070*/  BRA `(.L_x_158) ;  /* 0xffffffac00d87947 */ /* 0x000fea000383ffff */
.L_x_80:
[----:B------:R-:W-:Y:S07]  /*9080*/  MOV R0, UR7 ;  /* 0x0000000700007c02 */ /* 0x000fee0008000f00 */
.L_x_159:
[----:B--2---:R2:W3:Y:S02]  /*9090*/  SYNCS.PHASECHK.TRANS64.TRYWAIT P0, [R0+URZ+0xe8], R3 ;  /* 0x0000e803000075a7 */ /* 0x0044e400080011ff */
[----:B---3--:R-:W-:Y:S05]  /*90a0*/  @!P0 NANOSLEEP.SYNCS 0x989680 ;  /* 0x009896800000895d */ /* 0x008fea0003900000 */
[----:B------:R-:W3:Y:S02]  /*90b0*/  @!P0 SYNCS.PHASECHK.TRANS64 P0, [R0+URZ+0xe8], R3 ;  /* 0x0000e803000085a7 */ /* 0x000ee400080010ff */
[----:B---3--:R-:W-:Y:S05]  /*90c0*/  @!P0 BRA `(.L_x_159) ;  /* 0xfffffffc00f08947 */ /* 0x008fea000383ffff */
[----:B------:R-:W-:Y:S05]  /*90d0*/  BRA `(.L_x_79) ;  /* 0xffffffb000b87947 */ /* 0x000fea000383ffff */
.L_x_83:
[----:B--2---:R-:W-:Y:S07]  /*90e0*/  MOV R3, UR7 ;  /* 0x0000000700037c02 */ /* 0x004fee0008000f00 */
.L_x_160:
[----:B-1----:R1:W2:Y:S02]  /*90f0*/  SYNCS.PHASECHK.TRANS64.TRYWAIT P0, [R3+URZ+0xd0], R12 ;  /* 0x0000d00c030075a7 */ /* 0x0022a400080011ff */
[----:B--2---:R-:W-:Y:S05]  /*9100*/  @!P0 NANOSLEEP.SYNCS 0x989680 ;  /* 0x009896800000895d */ /* 0x004fea0003900000 */
[----:B------:R-:W2:Y:S02]  /*9110*/  @!P0 SYNCS.PHASECHK.TRANS64 P0, [R3+URZ+0xd0], R12 ;  /* 0x0000d00c030085a7 */ /* 0x000ea400080010ff */
[----:B--2---:R-:W-:Y:S05]  /*9120*/  @!P0 BRA `(.L_x_160) ;  /* 0xfffffffc00f08947 */ /* 0x004fea000383ffff */
[----:B------:R-:W-:Y:S05]  /*9130*/  BRA `(.L_x_161) ;  /* 0xffffffb400307947 */ /* 0x000fea000383ffff */
.L_x_84:
[----:B------:R-:W-:Y:S07]  /*9140*/  MOV R3, UR7 ;  /* 0x0000000700037c02 */ /* 0x000fee0008000f00 */
.L_x_162:
[----:B-1----:R1:W2:Y:S02]  /*9150*/  SYNCS.PHASECHK.TRANS64.TRYWAIT P0, [R3+URZ+0xd8], R12 ;  /* 0x0000d80c030075a7 */ /* 0x0022a400080011ff */
[----:B--2---:R-:W-:Y:S05]  /*9160*/  @!P0 NANOSLEEP.SYNCS 0x989680 ;  /* 0x009896800000895d */ /* 0x004fea0003900000 */
[----:B------:R-:W2:Y:S02]  /*9170*/  @!P0 SYNCS.PHASECHK.TRANS64 P0, [R3+URZ+0xd8], R12 ;  /* 0x0000d80c030085a7 */ /* 0x000ea400080010ff */
[----:B--2---:R-:W-:Y:S05]  /*9180*/  @!P0 BRA `(.L_x_162) ;  /* 0xfffffffc00f08947 */ /* 0x004fea000383ffff */
[----:B------:R-:W-:Y:S05]  /*9190*/  BRA `(.L_x_163) ;  /* 0xffffffb400b07947 */ /* 0x000fea000383ffff */
.L_x_86:
[----:B------:R-:W-:-:S07]  /*91a0*/  MOV R0, UR7 ;  /* 0x0000000700007c02 */ /* 0x000fce0008000f00 */
.L_x_164:
[----:B-1----:R1:W3:Y:S02]  /*91b0*/  SYNCS.PHASECHK.TRANS64.TRYWAIT P0, [R0+URZ+0xd0], R3 ;  /* 0x0000d003000075a7 */ /* 0x0022e400080011ff */
[----:B---3--:R-:W-:Y:S05]  /*91c0*/  @!P0 NANOSLEEP.SYNCS 0x989680 ;  /* 0x009896800000895d */ /* 0x008fea0003900000 */
[----:B------:R-:W3:Y:S02]  /*91d0*/  @!P0 SYNCS.PHASECHK.TRANS64 P0, [R0+URZ+0xd0], R3 ;  /* 0x0000d003000085a7 */ /* 0x000ee400080010ff */
[----:B---3--:R-:W-:Y:S05]  /*91e0*/  @!P0 BRA `(.L_x_164) ;  /* 0xfffffffc00f08947 */ /* 0x008fea000383ffff */
[----:B------:R-:W-:Y:S05]  /*91f0*/  BRA `(.L_x_165) ;  /* 0xffffffb800207947 */ /* 0x000fea000383ffff */
.L_x_88:
[----:B--2---:R2:W4:Y:S02]  /*9200*/  SYNCS.PHASECHK.TRANS64.TRYWAIT P0, [R0+URZ+0xf0], R3 ;  /* 0x0000f003000075a7 */ /* 0x00452400080011ff */
[----:B----4-:R-:W-:Y:S05]  /*9210*/  @!P0 NANOSLEEP.SYNCS 0x989680 ;  /* 0x009896800000895d */ /* 0x010fea0003900000 */
[----:B------:R-:W4:Y:S02]  /*9220*/  @!P0 SYNCS.PHASECHK.TRANS64 P0, [R0+URZ+0xf0], R3 ;  /* 0x0000f003000085a7 */ /* 0x000f2400080010ff */
[----:B----4-:R-:W-:Y:S05]  /*9230*/  @!P0 BRA `(.L_x_88) ;  /* 0xfffffffc00f08947 */ /* 0x010fea000383ffff */
[----:B------:R-:W-:Y:S05]  /*9240*/  BRA `(.L_x_166) ;  /* 0xffffffb800e87947 */ /* 0x000fea000383ffff */
.L_x_99:
[----:B-1----:R1:W3:Y:S02]  /*9250*/  SYNCS.PHASECHK.TRANS64.TRYWAIT P1, [R3+URZ+0xc0], R0 ;  /* 0x0000c000030075a7 */ /* 0x0022e400080211ff */
[----:B---3--:R-:W-:Y:S05]  /*9260*/  @!P1 NANOSLEEP.SYNCS 0x989680 ;  /* 0x009896800000995d */ /* 0x008fea0003900000 */
[----:B------:R-:W3:Y:S02]  /*9270*/  @!P1 SYNCS.PHASECHK.TRANS64 P1, [R3+URZ+0xc0], R0 ;  /* 0x0000c000030095a7 */ /* 0x000ee400080210ff */
[----:B---3--:R-:W-:Y:S05]  /*9280*/  @!P1 BRA `(.L_x_99) ;  /* 0xfffffffc00f09947 */ /* 0x008fea000383ffff */
[----:B------:R-:W-:Y:S05]  /*9290*/  BRA `(.L_x_98) ;  /* 0xffffffc8000c7947 */ /* 0x000fea000383ffff */
.L_x_101:
[----:B-1----:R1:W4:Y:S02]  /*92a0*/  SYNCS.PHASECHK.TRANS64.TRYWAIT P0, [R207+URZ+0x110], R2 ;  /* 0x00011002cf0075a7 */ /* 0x00232400080011ff */
[----:B----4-:R-:W-:Y:S05]  /*92b0*/  @!P0 NANOSLEEP.SYNCS 0x989680 ;  /* 0x009896800000895d */ /* 0x010fea0003900000 */
[----:B------:R-:W4:Y:S02]  /*92c0*/  @!P0 SYNCS.PHASECHK.TRANS64 P0, [R207+URZ+0x110], R2 ;  /* 0x00011002cf0085a7 */ /* 0x000f2400080010ff */
[----:B----4-:R-:W-:Y:S05]  /*92d0*/  @!P0 BRA `(.L_x_101) ;  /* 0xfffffffc00f08947 */ /* 0x010fea000383ffff */
[----:B------:R-:W-:Y:S05]  /*92e0*/  BRA `(.L_x_100) ;  /* 0xffffffc800687947 */ /* 0x000fea000383ffff */
.L_x_110:
[----:B--2---:R2:W3:Y:S02]  /*92f0*/  SYNCS.PHASECHK.TRANS64.TRYWAIT P0, [R210+URZ+0xc0], R3 ;  /* 0x0000c003d20075a7 */ /* 0x0044e400080011ff */
[----:B---3--:R-:W-:Y:S05]  /*9300*/  @!P0 NANOSLEEP.SYNCS 0x989680 ;  /* 0x009896800000895d */ /* 0x008fea0003900000 */
[----:B------:R-:W3:Y:S02]  /*9310*/  @!P0 SYNCS.PHASECHK.TRANS64 P0, [R210+URZ+0xc0], R3 ;  /* 0x0000c003d20085a7 */ /* 0x000ee400080010ff */
[----:B---3--:R-:W-:Y:S05]  /*9320*/  @!P0 BRA `(.L_x_110) ;  /* 0xfffffffc00f08947 */ /* 0x008fea000383ffff */
[----:B------:R-:W-:Y:S05]  /*9330*/  BRA `(.L_x_109) ;  /* 0xffffffdc00747947 */ /* 0x000fea000383ffff */
        .weak           $__internal_0_$__cuda_sm10x_tcgen05_guardrail_trap_col_being_dealloced_not_returned_by_alloc
        .type           $__internal_0_$__cuda_sm10x_tcgen05_guardrail_trap_col_being_dealloced_not_returned_by_alloc,@function
        .size           $__internal_0_$__cuda_sm10x_tcgen05_guardrail_trap_col_being_dealloced_not_returned_by_alloc,($__internal_1_$__cuda_sm10x_tcgen05_guardrail_trap_phase_invalid_during_alloc - $__internal_0_$__cuda_sm10x_tcgen05_guardrail_trap_col_being_dealloced_not_returned_by_alloc)
$__internal_0_$__cuda_sm10x_tcgen05_guardrail_trap_col_being_dealloced_not_returned_by_alloc:
[----:B------:R-:W-:Y:S05]  /*9340*/  BPT.TRAP 0x1 ;  /* 0x000000040000795c */ /* 0x000fea0000300000 */
[----:B------:R-:W-:-:S04]  /*9350*/  HFMA2 R3, -RZ, RZ, 0, 0 ;  /* 0x00000000ff037431 */ /* 0x000fc800000001ff */
[----:B------:R-:W-:Y:S05]  /*9360*/  RET.REL.NODEC R2 `(_ZN7cutlass13device_kernelINS_4gemm6kernel13GemmUniversalIN4cute5tupleIJiiiiEEENS1_10collective13CollectiveMmaINS1_35MainloopSm100TmaUmmaWarpSpecializedILi12ELi2ELi4ENS5_IJNS4_1CILi1EEESB_SB_EEEEENS5_IJNSA_ILi128EEESE_NSA_ILi64EEEEEENS_12float_e4m3_tENS5_IJlSB_lEEENS_12float_e5m2_tESI_NS4_8TiledMMAINS4_8MMA_AtomIJNS4_10MMA_TraitsINS4_19SM100_MMA_F8F6F4_SSEJSH_SJ_fSE_SE_NS4_17integral_constantINS4_4UMMA5MajorELSQ_0EEESR_NSO_INSP_7ScaleInELSS_0EEEST_EEEEEENS4_6LayoutISC_NS5_IJNSA_ILi0EEESX_SX_EEEEENS5_IJNS4_10UnderscoreES10_S10_EEEEENS4_13SM90_TMA_LOADENS4_14ComposedLayoutINS4_7SwizzleILi2ELi4ELi3EEENS4_18smem_ptr_flag_bitsILi8EEENSW_INS5_IJNSA_ILi8EEESF_EEENS5_IJSF_SB_EEEEEEEvNS4_8identityES13_S1D_vS1E_EENS_8epilogue10collective18CollectiveEpilogueINS1G_23Sm100TmaWarpSpecializedILi2ELi2ELi64ELb0ELb0EEEJSG_NS5_IJNSW_ISE_SB_EENSW_ISF_SB_EEEEESH_SI_SH_SI_NS1G_6fusion15FusionCallbacksIS1K_NS1O_17LinearCombinationISH_fSH_fLNS_15FloatRoundStyleE2EEESG_S1N_JEEENS4_5SM1004TMEM4LOAD26SM100_TMEM_LOAD_32dp32b64xES13_S1D_NS4_39AutoVectorizingCopyWithAssumedAlignmentILi128EEENS4_14SM90_TMA_STOREES1D_S1Z_S1Z_EEEvvEEEEvNT_6ParamsE) ;  /* 0xffffff6c02247950 */ /* 0x000fea0003c3ffff */
        .weak           $__internal_1_$__cuda_sm10x_tcgen05_guardrail_trap_phase_invalid_during_alloc
        .type           $__internal_1_$__cuda_sm10x_tcgen05_guardrail_trap_phase_invalid_during_alloc,@function
        .size           $__internal_1_$__cuda_sm10x_tcgen05_guardrail_trap_phase_invalid_during_alloc,($__internal_2_$__cuda_sm10x_tcgen05_guardrail_trap_unallocated_columns_being_dealloced - $__internal_1_$__cuda_sm10x_tcgen05_guardrail_trap_phase_invalid_during_alloc)
$__internal_1_$__cuda_sm10x_tcgen05_guardrail_trap_phase_invalid_during_alloc:
[----:B------:R-:W-:Y:S05]  /*9370*/  BPT.TRAP 0x1 ;  /* 0x000000040000795c */ /* 0x000fea0000300000 */
[----:B------:R-:W-:-:S04]  /*9380*/  MOV R3, 0x0 ;  /* 0x0000000000037802 */ /* 0x000fc80000000f00 */
[----:B------:R-:W-:Y:S05]  /*9390*/  RET.REL.NODEC R2 `(_ZN7cutlass13device_kernelINS_4gemm6kernel13GemmUniversalIN4cute5tupleIJiiiiEEENS1_10collective13CollectiveMmaINS1_35MainloopSm100TmaUmmaWarpSpecializedILi12ELi2ELi4ENS5_IJNS4_1CILi1EEESB_SB_EEEEENS5_IJNSA_ILi128EEESE_NSA_ILi64EEEEEENS_12float_e4m3_tENS5_IJlSB_lEEENS_12float_e5m2_tESI_NS4_8TiledMMAINS4_8MMA_AtomIJNS4_10MMA_TraitsINS4_19SM100_MMA_F8F6F4_SSEJSH_SJ_fSE_SE_NS4_17integral_constantINS4_4UMMA5MajorELSQ_0EEESR_NSO_INSP_7ScaleInELSS_0EEEST_EEEEEENS4_6LayoutISC_NS5_IJNSA_ILi0EEESX_SX_EEEEENS5_IJNS4_10UnderscoreES10_S10_EEEEENS4_13SM90_TMA_LOADENS4_14ComposedLayoutINS4_7SwizzleILi2ELi4ELi3EEENS4_18smem_ptr_flag_bitsILi8EEENSW_INS5_IJNSA_ILi8EEESF_EEENS5_IJSF_SB_EEEEEEEvNS4_8identityES13_S1D_vS1E_EENS_8epilogue10collective18CollectiveEpilogueINS1G_23Sm100TmaWarpSpecializedILi2ELi2ELi64ELb0ELb0EEEJSG_NS5_IJNSW_ISE_SB_EENSW_ISF_SB_EEEEESH_SI_SH_SI_NS1G_6fusion15FusionCallbacksIS1K_NS1O_17LinearCombinationISH_fSH_fLNS_15FloatRoundStyleE2EEESG_S1N_JEEENS4_5SM1004TMEM4LOAD26SM100_TMEM_LOAD_32dp32b64xES13_S1D_NS4_39AutoVectorizingCopyWithAssumedAlignmentILi128EEENS4_14SM90_TMA_STOREES1D_S1Z_S1Z_EEEvvEEEEvNT_6ParamsE) ;  /* 0xffffff6c02187950 */ /* 0x000fea0003c3ffff */
        .weak           $__internal_2_$__cuda_sm10x_tcgen05_guardrail_trap_unallocated_columns_being_dealloced
        .type           $__internal_2_$__cuda_sm10x_tcgen05_guardrail_trap_unallocated_columns_being_dealloced,@function
        .size           $__internal_2_$__cuda_sm10x_tcgen05_guardrail_trap_unallocated_columns_being_dealloced,(.L_x_168 - $__internal_2_$__cuda_sm10x_tcgen05_guardrail_trap_unallocated_columns_being_dealloced)
$__internal_2_$__cuda_sm10x_tcgen05_guardrail_trap_unallocated_columns_being_dealloced:
[----:B------:R-:W-:Y:S05]  /*93a0*/  BPT.TRAP 0x1 ;  /* 0x000000040000795c */ /* 0x000fea0000300000 */
[----:B------:R-:W-:-:S04]  /*93b0*/  HFMA2 R3, -RZ, RZ, 0, 0 ;  /* 0x00000000ff037431 */ /* 0x000fc800000001ff */
[----:B------:R-:W-:Y:S05]  /*93c0*/  RET.REL.NODEC R2 `(_ZN7cutlass13device_kernelINS_4gemm6kernel13GemmUniversalIN4cute5tupleIJiiiiEEENS1_10collective13CollectiveMmaINS1_35MainloopSm100TmaUmmaWarpSpecializedILi12ELi2ELi4ENS5_IJNS4_1CILi1EEESB_SB_EEEEENS5_IJNSA_ILi128EEESE_NSA_ILi64EEEEEENS_12float_e4m3_tENS5_IJlSB_lEEENS_12float_e5m2_tESI_NS4_8TiledMMAINS4_8MMA_AtomIJNS4_10MMA_TraitsINS4_19SM100_MMA_F8F6F4_SSEJSH_SJ_fSE_SE_NS4_17integral_constantINS4_4UMMA5MajorELSQ_0EEESR_NSO_INSP_7ScaleInELSS_0EEEST_EEEEEENS4_6LayoutISC_NS5_IJNSA_ILi0EEESX_SX_EEEEENS5_IJNS4_10UnderscoreES10_S10_EEEEENS4_13SM90_TMA_LOADENS4_14ComposedLayoutINS4_7SwizzleILi2ELi4ELi3EEENS4_18smem_ptr_flag_bitsILi8EEENSW_INS5_IJNSA_ILi8EEESF_EEENS5_IJSF_SB_EEEEEEEvNS4_8identityES13_S1D_vS1E_EENS_8epilogue10collective18CollectiveEpilogueINS1G_23Sm100TmaWarpSpecializedILi2ELi2ELi64ELb0ELb0EEEJSG_NS5_IJNSW_ISE_SB_EENSW_ISF_SB_EEEEESH_SI_SH_SI_NS1G_6fusion15FusionCallbacksIS1K_NS1O_17LinearCombinationISH_fSH_fLNS_15FloatRoundStyleE2EEESG_S1N_JEEENS4_5SM1004TMEM4LOAD26SM100_TMEM_LOAD_32dp32b64xES13_S1D_NS4_39AutoVectorizingCopyWithAssumedAlignmentILi128EEENS4_14SM90_TMA_STOREES1D_S1Z_S1Z_EEEvvEEEEvNT_6ParamsE) ;  /* 0xffffff6c020c7950 */ /* 0x000fea0003c3ffff */
.L_x_167:
[----:B------:R-:W-:-:S00]  /*93d0*/  BRA `(.L_x_167) ;  /* 0xfffffffc00fc7947 */ /* 0x000fc0000383ffff */
[----:B------:R-:W-:-:S00]  /*93e0*/  NOP ;  /* 0x0000000000007918 */ /* 0x000fc00000000000 */
        /* <DEDUP_REMOVED lines=9> */
.L_x_168:


//--------------------- .nv.global.init           --------------------------
	.section	.nv.global.init,"aw",@progbits
.nv.global.init:
	.type		$str$27,@object
	.size		$str$27,($str$28 - $str$27)
$str$27:
        /*0000*/ 	.byte	0x28, 0x61, 0x64, 0x64, 0x72, 0x65, 0x73, 0x73, 0x20, 0x26, 0x20, 0x6d, 0x61, 0x73, 0x6b, 0x29
        /*0010*/ 	.byte	0x20, 0x3d, 0x3d, 0x20, 0x30, 0x00
	.type		$str$28,@object
	.size		$str$28,($str$26 - $str$28)
$str$28:
        /*0016*/ 	.byte	0x2f, 0x74, 0x6d, 0x70, 0x2f, 0x63, 0x75, 0x74, 0x6c, 0x61, 0x73, 0x73, 0x5f, 0x73, 0x77, 0x65
        /*0026*/ 	.byte	0x65, 0x70, 0x5f, 0x73, 0x72, 0x63, 0x2f, 0x69, 0x6e, 0x63, 0x6c, 0x75, 0x64, 0x65, 0x2f, 0x63
        /*0036*/ 	.byte	0x75, 0x74, 0x65, 0x2f, 0x70, 0x6f, 0x69, 0x6e, 0x74, 0x65, 0x72, 0x5f, 0x66, 0x6c, 0x61, 0x67
        /*0046*/ 	.byte	0x67, 0x65, 0x64, 0x2e, 0x68, 0x70, 0x70, 0x00
	.type		$str$26,@object
	.size		$str$26,($str$25 - $str$26)
$str$26:
        /*004e*/ 	.byte	0x2f, 0x74, 0x6d, 0x70, 0x2f, 0x63, 0x75, 0x74, 0x6c, 0x61, 0x73, 0x73, 0x5f, 0x73, 0x77, 0x65
        /*005e*/ 	.byte	0x65, 0x70, 0x5f, 0x73, 0x72, 0x63, 0x2f, 0x69, 0x6e, 0x63, 0x6c, 0x75, 0x64, 0x65, 0x2f, 0x63
        /*006e*/ 	.byte	0x75, 0x74, 0x65, 0x2f, 0x61, 0x74, 0x6f, 0x6d, 0x2f, 0x63, 0x6f, 0x70, 0x79, 0x5f, 0x74, 0x72
        /*007e*/ 	.byte	0x61, 0x69, 0x74, 0x73, 0x5f, 0x73, 0x6d, 0x31, 0x30, 0x30, 0x2e, 0x68, 0x70, 0x70, 0x00
	.type		$str$25,@object
	.size		$str$25,(__unnamed_1 - $str$25)
$str$25:
        /*008d*/ 	.byte	0x28, 0x28, 0x75, 0x69, 0x6e, 0x74, 0x33, 0x32, 0x5f, 0x74, 0x28, 0x74, 0x68, 0x72, 0x65, 0x61
        /*009d*/ 	.byte	0x64, 0x49, 0x64, 0x78, 0x2e, 0x78, 0x29, 0x20, 0x2f, 0x20, 0x33, 0x32, 0x29, 0x20, 0x25, 0x20
        /*00ad*/ 	.byte	0x34, 0x29, 0x20, 0x3d, 0x3d, 0x20, 0x28, 0x28, 0x28, 0x74, 0x6d, 0x65, 0x6d, 0x5f, 0x61, 0x64
        /*00bd*/ 	.byte	0x64, 0x72, 0x20, 0x3e, 0x3e, 0x20, 0x31, 0x36, 0x29, 0x20, 0x2f, 0x20, 0x33, 0x32, 0x29, 0x20
        /*00cd*/ 	.byte	0x25, 0x20, 0x34, 0x29, 0x00
	.type		__unnamed_1,@object
	.size		__unnamed_1,(__unnamed_2 - __unnamed_1)
__unnamed_1:
        /*00d2*/ 	.byte	0x61, 0x75, 0x74, 0x6f, 0x20, 0x63, 0x75, 0x74, 0x65, 0x3a, 0x3a, 0x61, 0x73, 0x5f, 0x70, 0x6f
        /* <DEDUP_REMOVED lines=24> */
        /*0262*/ 	.byte	0x43, 0x3c, 0x38, 0x31, 0x39, 0x32, 0x3e, 0x3e, 0x3e, 0x3e, 0x5d, 0x00
	.type		__unnamed_2,@object
	.size		__unnamed_2,(.L_2 - __unnamed_2)
__unnamed_2:
        /* <DEDUP_REMOVED lines=42> */
        /*050e*/ 	.byte	0x3e, 0x3e, 0x3e, 0x3e, 0x5d, 0x00
.L_2:


//--------------------- .nv.shared._ZN7cutlass13device_kernelINS_4gemm6kernel13GemmUniversalIN4cute5tupleIJiiiiEEENS1_10collective13CollectiveMmaINS1_35MainloopSm100TmaUmmaWarpSpecializedILi12ELi2ELi4ENS5_IJNS4_1CILi1EEESB_SB_EEEEENS5_IJNSA_ILi128EEESE_NSA_ILi64EEEEEENS_12float_e4m3_tENS5_IJlSB_lEEENS_12float_e5m2_tESI_NS4_8TiledMMAINS4_8MMA_AtomIJNS4_10MMA_TraitsINS4_19SM100_MMA_F8F6F4_SSEJSH_SJ_fSE_SE_NS4_17integral_constantINS4_4UMMA5MajorELSQ_0EEESR_NSO_INSP_7ScaleInELSS_0EEEST_EEEEEENS4_6LayoutISC_NS5_IJNSA_ILi0EEESX_SX_EEEEENS5_IJNS4_10UnderscoreES10_S10_EEEEENS4_13SM90_TMA_LOADENS4_14ComposedLayoutINS4_7SwizzleILi2ELi4ELi3EEENS4_18smem_ptr_flag_bitsILi8EEENSW_INS5_IJNSA_ILi8EEESF_EEENS5_IJSF_SB_EEEEEEEvNS4_8identityES13_S1D_vS1E_EENS_8epilogue10collective18CollectiveEpilogueINS1G_23Sm100TmaWarpSpecializedILi2ELi2ELi64ELb0ELb0EEEJSG_NS5_IJNSW_ISE_SB_EENSW_ISF_SB_EEEEESH_SI_SH_SI_NS1G_6fusion15FusionCallbacksIS1K_NS1O_17LinearCombinationISH_fSH_fLNS_15FloatRoundStyleE2EEESG_S1N_JEEENS4_5SM1004TMEM4LOAD26SM100_TMEM_LOAD_32dp32b64xES13_S1D_NS4_39AutoVectorizingCopyWithAssumedAlignmentILi128EEENS4_14SM90_TMA_STOREES1D_S1Z_S1Z_EEEvvEEEEvNT_6ParamsE --------------------------
	.section	.nv.shared._ZN7cutlass13device_kernelINS_4gemm6kernel13GemmUniversalIN4cute5tupleIJiiiiEEENS1_10collective13CollectiveMmaINS1_35MainloopSm100TmaUmmaWarpSpecializedILi12ELi2ELi4ENS5_IJNS4_1CILi1EEESB_SB_EEEEENS5_IJNSA_ILi128EEESE_NSA_ILi64EEEEEENS_12float_e4m3_tENS5_IJlSB_lEEENS_12float_e5m2_tESI_NS4_8TiledMMAINS4_8MMA_AtomIJNS4_10MMA_TraitsINS4_19SM100_MMA_F8F6F4_SSEJSH_SJ_fSE_SE_NS4_17integral_constantINS4_4UMMA5MajorELSQ_0EEESR_NSO_INSP_7ScaleInELSS_0EEEST_EEEEEENS4_6LayoutISC_NS5_IJNSA_ILi0EEESX_SX_EEEEENS5_IJNS4_10UnderscoreES10_S10_EEEEENS4_13SM90_TMA_LOADENS4_14ComposedLayoutINS4_7SwizzleILi2ELi4ELi3EEENS4_18smem_ptr_flag_bitsILi8EEENSW_INS5_IJNSA_ILi8EEESF_EEENS5_IJSF_SB_EEEEEEEvNS4_8identityES13_S1D_vS1E_EENS_8epilogue10collective18CollectiveEpilogueINS1G_23Sm100TmaWarpSpecializedILi2ELi2ELi64ELb0ELb0EEEJSG_NS5_IJNSW_ISE_SB_EENSW_ISF_SB_EEEEESH_SI_SH_SI_NS1G_6fusion15FusionCallbacksIS1K_NS1O_17LinearCombinationISH_fSH_fLNS_15FloatRoundStyleE2EEESG_S1N_JEEENS4_5SM1004TMEM4LOAD26SM100_TMEM_LOAD_32dp32b64xES13_S1D_NS4_39AutoVectorizingCopyWithAssumedAlignmentILi128EEENS4_14SM90_TMA_STOREES1D_S1Z_S1Z_EEEvvEEEEvNT_6ParamsE,"aw",@nobits
	.sectionflags	@""
	.align	16
	.zero		1024


//--------------------- .nv.shared.reserved.0     --------------------------
	.section	.nv.shared.reserved.0,"aw",@nobits
	.weak		__nv_reservedSMEM_offset_0_alias
	.size		__nv_reservedSMEM_offset_0_alias, 0, 64
	.other		__nv_reservedSMEM_offset_0_alias,@"STO_CUDA_RESERVED_SHARED STV_DEFAULT"
__nv_reservedSMEM_offset_0_alias:
	.zero		0
.nv.shared.reserved.0:
	.zero		64
	.weak		__nv_reservedSMEM_tcgen05_partition
	.type		__nv_reservedSMEM_tcgen05_partition,@object
	.size		__nv_reservedSMEM_tcgen05_partition,(.L_0 - __nv_reservedSMEM_tcgen05_partition)
__nv_reservedSMEM_tcgen05_partition:
	.zero		32
.L_0:


//--------------------- .nv.global                --------------------------
	.section	.nv.global,"aw",@nobits
.nv.global:
	.type		_ZN40_INTERNAL_695eafb2_4_k_cu_403a3ddc_381204cute1_E,@object
	.size		_ZN40_INTERNAL_695eafb2_4_k_cu_403a3ddc_381204cute1_E,(_ZN40_INTERNAL_695eafb2_4_k_cu_403a3ddc_381204cuda3std3__45__cpo6cbeginE - _ZN40_INTERNAL_695eafb2_4_k_cu_403a3ddc_381204cute1_E)
_ZN40_INTERNAL_695eafb2_4_k_cu_403a3ddc_381204cute1_E:
	.zero		1
	.type		_ZN40_INTERNAL_695eafb2_4_k_cu_403a3ddc_381204cuda3std3__45__cpo6cbeginE,@object
	.size		_ZN40_INTERNAL_695eafb2_4_k_cu_403a3ddc_381204cuda3std3__45__cpo6cbeginE,(_ZN40_INTERNAL_695eafb2_4_k_cu_403a3ddc_381204cuda3std3__48in_placeE - _ZN40_INTERNAL_695eafb2_4_k_cu_403a3ddc_381204cuda3std3__45__cpo6cbeginE)
_ZN40_INTERNAL_695eafb2_4_k_cu_403a3ddc_381204cuda3std3__45__cpo6cbeginE:
	.zero		1
	.type		_ZN40_INTERNAL_695eafb2_4_k_cu_403a3ddc_381204cuda3std3__48in_placeE,@object
	.size		_ZN40_INTERNAL_695eafb2_4_k_cu_403a3ddc_381204cuda3std3__48in_placeE,(_ZN40_INTERNAL_695eafb2_4_k_cu_403a3ddc_381204cuda3std6ranges3__45__cpo9iter_moveE - _ZN40_INTERNAL_695eafb2_4_k_cu_403a3ddc_381204cuda3std3__48in_placeE)
_ZN40_INTERNAL_695eafb2_4_k_cu_403a3ddc_381204cuda3std3__48in_placeE:
	.zero		1
	.type		_ZN40_INTERNAL_695eafb2_4_k_cu_403a3ddc_381204cuda3std6ranges3__45__cpo9iter_moveE,@object
	.size		_ZN40_INTERNAL_695eafb2_4_k_cu_403a3ddc_381204cuda3std6ranges3__45__cpo9iter_moveE,(_ZN40_INTERNAL_695eafb2_4_k_cu_403a3ddc_381204cuda3std3__45__cpo5beginE - _ZN40_INTERNAL_695eafb2_4_k_cu_403a3ddc_381204cuda3std6ranges3__45__cpo9iter_moveE)
_ZN40_INTERNAL_695eafb2_4_k_cu_403a3ddc_381204cuda3std6ranges3__45__cpo9iter_moveE:
	.zero		1
	.type		_ZN40_INTERNAL_695eafb2_4_k_cu_403a3ddc_381204cuda3std3__45__cpo5beginE,@object
	.size		_ZN40_INTERNAL_695eafb2_4_k_cu_403a3ddc_381204cuda3std3__45__cpo5beginE,(_ZN40_INTERNAL_695eafb2_4_k_cu_403a3ddc_381204cuda3std3__442_GLOBAL__N__695eafb2_4_k_cu_403a3ddc_381206ignoreE - _ZN40_INTERNAL_695eafb2_4_k_cu_403a3ddc_381204cuda3std3__45__cpo5beginE)
_ZN40_INTERNAL_695eafb2_4_k_cu_403a3ddc_381204cuda3std3__45__cpo5beginE:
	.zero		1
	.type		_ZN40_INTERNAL_695eafb2_4_k_cu_403a3ddc_381204cuda3std3__442_GLOBAL__N__695eafb2_4_k_cu_403a3ddc_381206ignoreE,@object
	.size		_ZN40_INTERNAL_695eafb2_4_k_cu_403a3ddc_381204cuda3std3__442_GLOBAL__N__695eafb2_4_k_cu_403a3ddc_381206ignoreE,(_ZN40_INTERNAL_695eafb2_4_k_cu_403a3ddc_381204cute7productE - _ZN40_INTERNAL_695eafb2_4_k_cu_403a3ddc_381204cuda3std3__442_GLOBAL__N__695eafb2_4_k_cu_403a3ddc_381206ignoreE)
_ZN40_INTERNAL_695eafb2_4_k_cu_403a3ddc_381204cuda3std3__442_GLOBAL__N__695eafb2_4_k_cu_403a3ddc_381206ignoreE:
	.zero		1
	.type		_ZN40_INTERNAL_695eafb2_4_k_cu_403a3ddc_381204cute7productE,@object
	.size		_ZN40_INTERNAL_695eafb2_4_k_cu_403a3ddc_381204cute7productE,(_ZN40_INTERNAL_695eafb2_4_k_cu_403a3ddc_381204cuda3std3__45__cpo3endE - _ZN40_INTERNAL_695eafb2_4_k_cu_403a3ddc_381204cute7productE)
_ZN40_INTERNAL_695eafb2_4_k_cu_403a3ddc_381204cute7productE:
	.zero		1
	.type		_ZN40_INTERNAL_695eafb2_4_k_cu_403a3ddc_381204cuda3std3__45__cpo3endE,@object
	.size		_ZN40_INTERNAL_695eafb2_4_k_cu_403a3ddc_381204cuda3std3__45__cpo3endE,(_ZN40_INTERNAL_695eafb2_4_k_cu_403a3ddc_381204cuda3std3__419piecewise_constructE - _ZN40_INTERNAL_695eafb2_4_k_cu_403a3ddc_381204cuda3std3__45__cpo3endE)
_ZN40_INTERNAL_695eafb2_4_k_cu_403a3ddc_381204cuda3std3__45__cpo3endE:
	.zero		1
	.type		_ZN40_INTERNAL_695eafb2_4_k_cu_403a3ddc_381204cuda3std3__419piecewise_constructE,@object
	.size		_ZN40_INTERNAL_695eafb2_4_k_cu_403a3ddc_381204cuda3std3__419piecewise_constructE,(_ZN40_INTERNAL_695eafb2_4_k_cu_403a3ddc_381204cuda3std3__45__cpo4cendE - _ZN40_INTERNAL_695eafb2_4_k_cu_403a3ddc_381204cuda3std3__419piecewise_constructE)
_ZN40_INTERNAL_695eafb2_4_k_cu_403a3ddc_381204cuda3std3__419piecewise_constructE:
	.zero		1
	.type		_ZN40_INTERNAL_695eafb2_4_k_cu_403a3ddc_381204cuda3std3__45__cpo4cendE,@object
	.size		_ZN40_INTERNAL_695eafb2_4_k_cu_403a3ddc_381204cuda3std3__45__cpo4cendE,(_ZN40_INTERNAL_695eafb2_4_k_cu_403a3ddc_381204cuda3std6ranges3__45__cpo4swapE - _ZN40_INTERNAL_695eafb2_4_k_cu_403a3ddc_381204cuda3std3__45__cpo4cendE)
_ZN40_INTERNAL_695eafb2_4_k_cu_403a3ddc_381204cuda3std3__45__cpo4cendE:
	.zero		1
	.type		_ZN40_INTERNAL_695eafb2_4_k_cu_403a3ddc_381204cuda3std6ranges3__45__cpo4swapE,@object
	.size		_ZN40_INTERNAL_695eafb2_4_k_cu_403a3ddc_381204cuda3std6ranges3__45__cpo4swapE,(.L_10 - _ZN40_INTERNAL_695eafb2_4_k_cu_403a3ddc_381204cuda3std6ranges3__45__cpo4swapE)
_ZN40_INTERNAL_695eafb2_4_k_cu_403a3ddc_381204cuda3std6ranges3__45__cpo4swapE:
	.zero		1
.L_10:


//--------------------- .nv.constant0._ZN7cutlass13device_kernelINS_4gemm6kernel13GemmUniversalIN4cute5tupleIJiiiiEEENS1_10collective13CollectiveMmaINS1_35MainloopSm100TmaUmmaWarpSpecializedILi12ELi2ELi4ENS5_IJNS4_1CILi1EEESB_SB_EEEEENS5_IJNSA_ILi128EEESE_NSA_ILi64EEEEEENS_12float_e4m3_tENS5_IJlSB_lEEENS_12float_e5m2_tESI_NS4_8TiledMMAINS4_8MMA_AtomIJNS4_10MMA_TraitsINS4_19SM100_MMA_F8F6F4_SSEJSH_SJ_fSE_SE_NS4_17integral_constantINS4_4UMMA5MajorELSQ_0EEESR_NSO_INSP_7ScaleInELSS_0EEEST_EEEEEENS4_6LayoutISC_NS5_IJNSA_ILi0EEESX_SX_EEEEENS5_IJNS4_10UnderscoreES10_S10_EEEEENS4_13SM90_TMA_LOADENS4_14ComposedLayoutINS4_7SwizzleILi2ELi4ELi3EEENS4_18smem_ptr_flag_bitsILi8EEENSW_INS5_IJNSA_ILi8EEESF_EEENS5_IJSF_SB_EEEEEEEvNS4_8identityES13_S1D_vS1E_EENS_8epilogue10collective18CollectiveEpilogueINS1G_23Sm100TmaWarpSpecializedILi2ELi2ELi64ELb0ELb0EEEJSG_NS5_IJNSW_ISE_SB_EENSW_ISF_SB_EEEEESH_SI_SH_SI_NS1G_6fusion15FusionCallbacksIS1K_NS1O_17LinearCombinationISH_fSH_fLNS_15FloatRoundStyleE2EEESG_S1N_JEEENS4_5SM1004TMEM4LOAD26SM100_TMEM_LOAD_32dp32b64xES13_S1D_NS4_39AutoVectorizingCopyWithAssumedAlignmentILi128EEENS4_14SM90_TMA_STOREES1D_S1Z_S1Z_EEEvvEEEEvNT_6ParamsE --------------------------
	.section	.nv.constant0._ZN7cutlass13device_kernelINS_4gemm6kernel13GemmUniversalIN4cute5tupleIJiiiiEEENS1_10collective13CollectiveMmaINS1_35MainloopSm100TmaUmmaWarpSpecializedILi12ELi2ELi4ENS5_IJNS4_1CILi1EEESB_SB_EEEEENS5_IJNSA_ILi128EEESE_NSA_ILi64EEEEEENS_12float_e4m3_tENS5_IJlSB_lEEENS_12float_e5m2_tESI_NS4_8TiledMMAINS4_8MMA_AtomIJNS4_10MMA_TraitsINS4_19SM100_MMA_F8F6F4_SSEJSH_SJ_fSE_SE_NS4_17integral_constantINS4_4UMMA5MajorELSQ_0EEESR_NSO_INSP_7ScaleInELSS_0EEEST_EEEEEENS4_6LayoutISC_NS5_IJNSA_ILi0EEESX_SX_EEEEENS5_IJNS4_10UnderscoreES10_S10_EEEEENS4_13SM90_TMA_LOADENS4_14ComposedLayoutINS4_7SwizzleILi2ELi4ELi3EEENS4_18smem_ptr_flag_bitsILi8EEENSW_INS5_IJNSA_ILi8EEESF_EEENS5_IJSF_SB_EEEEEEEvNS4_8identityES13_S1D_vS1E_EENS_8epilogue10collective18CollectiveEpilogueINS1G_23Sm100TmaWarpSpecializedILi2ELi2ELi64ELb0ELb0EEEJSG_NS5_IJNSW_ISE_SB_EENSW_ISF_SB_EEEEESH_SI_SH_SI_NS1G_6fusion15FusionCallbacksIS1K_NS1O_17LinearCombinationISH_fSH_fLNS_15FloatRoundStyleE2EEESG_S1N_JEEENS4_5SM1004TMEM4LOAD26SM100_TMEM_LOAD_32dp32b64xES13_S1D_NS4_39AutoVectorizingCopyWithAssumedAlignmentILi128EEENS4_14SM90_TMA_STOREES1D_S1Z_S1Z_EEEvvEEEEvNT_6ParamsE,"a",@progbits
	.sectionflags	@""
	.align	4
.nv.constant0._ZN7cutlass13device_kernelINS_4gemm6kernel13GemmUniversalIN4cute5tupleIJiiiiEEENS1_10collective13CollectiveMmaINS1_35MainloopSm100TmaUmmaWarpSpecializedILi12ELi2ELi4ENS5_IJNS4_1CILi1EEESB_SB_EEEEENS5_IJNSA_ILi128EEESE_NSA_ILi64EEEEEENS_12float_e4m3_tENS5_IJlSB_lEEENS_12float_e5m2_tESI_NS4_8TiledMMAINS4_8MMA_AtomIJNS4_10MMA_TraitsINS4_19SM100_MMA_F8F6F4_SSEJSH_SJ_fSE_SE_NS4_17integral_constantINS4_4UMMA5MajorELSQ_0EEESR_NSO_INSP_7ScaleInELSS_0EEEST_EEEEEENS4_6LayoutISC_NS5_IJNSA_ILi0EEESX_SX_EEEEENS5_IJNS4_10UnderscoreES10_S10_EEEEENS4_13SM90_TMA_LOADENS4_14ComposedLayoutINS4_7SwizzleILi2ELi4ELi3EEENS4_18smem_ptr_flag_bitsILi8EEENSW_INS5_IJNSA_ILi8EEESF_EEENS5_IJSF_SB_EEEEEEEvNS4_8identityES13_S1D_vS1E_EENS_8epilogue10collective18CollectiveEpilogueINS1G_23Sm100TmaWarpSpecializedILi2ELi2ELi64ELb0ELb0EEEJSG_NS5_IJNSW_ISE_SB_EENSW_ISF_SB_EEEEESH_SI_SH_SI_NS1G_6fusion15FusionCallbacksIS1K_NS1O_17LinearCombinationISH_fSH_fLNS_15FloatRoundStyleE2EEESG_S1N_JEEENS4_5SM1004TMEM4LOAD26SM100_TMEM_LOAD_32dp32b64xES13_S1D_NS4_39AutoVectorizingCopyWithAssumedAlignmentILi128EEENS4_14SM90_TMA_STOREES1D_S1Z_S1Z_EEEvvEEEEvNT_6ParamsE:
	.zero		2944


//--------------------- SYMBOLS --------------------------

	.type		.nv.reservedSmem.offset0,@object
	.size		.nv.reservedSmem.offset0,0x4
	.type		.nv.reservedSmem.cap,@object
	.size		.nv.reservedSmem.cap,0x4
	.type		__assertfail,@function
